//
// Generated by NVIDIA NVVM Compiler
// Compiler built on Fri Aug  1 04:29:38 2014 (1406860178)
// Cuda compilation tools, release 6.5, V6.5.14
//

.version 4.1
.target sm_35
.address_size 64


.weak .func  (.param .b32 func_retval0) cudaMalloc(
	.param .b64 cudaMalloc_param_0,
	.param .b64 cudaMalloc_param_1
)
{
	.reg .s32 	%r<2>;


	mov.u32 	%r1, 30;
	st.param.b32	[func_retval0+0], %r1;
	ret;
}

.weak .func  (.param .b32 func_retval0) cudaFuncGetAttributes(
	.param .b64 cudaFuncGetAttributes_param_0,
	.param .b64 cudaFuncGetAttributes_param_1
)
{
	.reg .s32 	%r<2>;


	mov.u32 	%r1, 30;
	st.param.b32	[func_retval0+0], %r1;
	ret;
}

.weak .func  (.param .b32 func_retval0) cudaDeviceGetAttribute(
	.param .b64 cudaDeviceGetAttribute_param_0,
	.param .b32 cudaDeviceGetAttribute_param_1,
	.param .b32 cudaDeviceGetAttribute_param_2
)
{
	.reg .s32 	%r<2>;


	mov.u32 	%r1, 30;
	st.param.b32	[func_retval0+0], %r1;
	ret;
}

.weak .func  (.param .b32 func_retval0) cudaGetDevice(
	.param .b64 cudaGetDevice_param_0
)
{
	.reg .s32 	%r<2>;


	mov.u32 	%r1, 30;
	st.param.b32	[func_retval0+0], %r1;
	ret;
}

.weak .func  (.param .b32 func_retval0) cudaOccupancyMaxActiveBlocksPerMultiprocessor(
	.param .b64 cudaOccupancyMaxActiveBlocksPerMultiprocessor_param_0,
	.param .b64 cudaOccupancyMaxActiveBlocksPerMultiprocessor_param_1,
	.param .b32 cudaOccupancyMaxActiveBlocksPerMultiprocessor_param_2,
	.param .b64 cudaOccupancyMaxActiveBlocksPerMultiprocessor_param_3
)
{
	.reg .s32 	%r<2>;


	mov.u32 	%r1, 30;
	st.param.b32	[func_retval0+0], %r1;
	ret;
}

.visible .func  (.param .b32 func_retval0) _Z8inv_MsatPffi(
	.param .b64 _Z8inv_MsatPffi_param_0,
	.param .b32 _Z8inv_MsatPffi_param_1,
	.param .b32 _Z8inv_MsatPffi_param_2
)
{
	.reg .pred 	%p<3>;
	.reg .s32 	%r<2>;
	.reg .f32 	%f<10>;
	.reg .s64 	%rd<4>;


	ld.param.u64 	%rd1, [_Z8inv_MsatPffi_param_0];
	ld.param.f32 	%f8, [_Z8inv_MsatPffi_param_1];
	ld.param.u32 	%r1, [_Z8inv_MsatPffi_param_2];
	setp.eq.s64	%p1, %rd1, 0;
	@%p1 bra 	BB5_2;

	mul.wide.s32 	%rd2, %r1, 4;
	add.s64 	%rd3, %rd1, %rd2;
	ld.f32 	%f6, [%rd3];
	mul.f32 	%f8, %f6, %f8;

BB5_2:
	setp.neu.f32	%p2, %f8, 0f00000000;
	@%p2 bra 	BB5_4;

	mov.f32 	%f9, 0f00000000;
	bra.uni 	BB5_5;

BB5_4:
	rcp.rn.f32 	%f9, %f8;

BB5_5:
	st.param.f32	[func_retval0+0], %f9;
	ret;
}

.visible .entry addzhanglitorque2(
	.param .u64 addzhanglitorque2_param_0,
	.param .u64 addzhanglitorque2_param_1,
	.param .u64 addzhanglitorque2_param_2,
	.param .u64 addzhanglitorque2_param_3,
	.param .u64 addzhanglitorque2_param_4,
	.param .u64 addzhanglitorque2_param_5,
	.param .u64 addzhanglitorque2_param_6,
	.param .f32 addzhanglitorque2_param_7,
	.param .u64 addzhanglitorque2_param_8,
	.param .f32 addzhanglitorque2_param_9,
	.param .u64 addzhanglitorque2_param_10,
	.param .f32 addzhanglitorque2_param_11,
	.param .u64 addzhanglitorque2_param_12,
	.param .f32 addzhanglitorque2_param_13,
	.param .u64 addzhanglitorque2_param_14,
	.param .f32 addzhanglitorque2_param_15,
	.param .u64 addzhanglitorque2_param_16,
	.param .f32 addzhanglitorque2_param_17,
	.param .u64 addzhanglitorque2_param_18,
	.param .f32 addzhanglitorque2_param_19,
	.param .f32 addzhanglitorque2_param_20,
	.param .f32 addzhanglitorque2_param_21,
	.param .f32 addzhanglitorque2_param_22,
	.param .u32 addzhanglitorque2_param_23,
	.param .u32 addzhanglitorque2_param_24,
	.param .u32 addzhanglitorque2_param_25,
	.param .u8 addzhanglitorque2_param_26
)
{
	.reg .pred 	%p<35>;
	.reg .s16 	%rs<15>;
	.reg .s32 	%r<182>;
	.reg .f32 	%f<140>;
	.reg .s64 	%rd<84>;
	.reg .f64 	%fd<8>;


	ld.param.u64 	%rd4, [addzhanglitorque2_param_0];
	ld.param.u64 	%rd5, [addzhanglitorque2_param_1];
	ld.param.u64 	%rd6, [addzhanglitorque2_param_2];
	ld.param.u64 	%rd14, [addzhanglitorque2_param_3];
	ld.param.u64 	%rd15, [addzhanglitorque2_param_4];
	ld.param.u64 	%rd16, [addzhanglitorque2_param_5];
	ld.param.u64 	%rd7, [addzhanglitorque2_param_6];
	ld.param.f32 	%f133, [addzhanglitorque2_param_7];
	ld.param.u64 	%rd8, [addzhanglitorque2_param_8];
	ld.param.f32 	%f134, [addzhanglitorque2_param_9];
	ld.param.u64 	%rd9, [addzhanglitorque2_param_10];
	ld.param.f32 	%f135, [addzhanglitorque2_param_11];
	ld.param.u64 	%rd10, [addzhanglitorque2_param_12];
	ld.param.f32 	%f136, [addzhanglitorque2_param_13];
	ld.param.u64 	%rd11, [addzhanglitorque2_param_14];
	ld.param.f32 	%f130, [addzhanglitorque2_param_15];
	ld.param.u64 	%rd12, [addzhanglitorque2_param_16];
	ld.param.f32 	%f131, [addzhanglitorque2_param_17];
	ld.param.u64 	%rd13, [addzhanglitorque2_param_18];
	ld.param.f32 	%f132, [addzhanglitorque2_param_19];
	ld.param.f32 	%f62, [addzhanglitorque2_param_20];
	ld.param.f32 	%f63, [addzhanglitorque2_param_21];
	ld.param.f32 	%f64, [addzhanglitorque2_param_22];
	ld.param.u32 	%r67, [addzhanglitorque2_param_23];
	ld.param.u32 	%r68, [addzhanglitorque2_param_24];
	ld.param.u32 	%r69, [addzhanglitorque2_param_25];
	ld.param.u8 	%rs4, [addzhanglitorque2_param_26];
	cvta.to.global.u64 	%rd1, %rd16;
	cvta.to.global.u64 	%rd2, %rd15;
	cvta.to.global.u64 	%rd3, %rd14;
	mov.u32 	%r70, %ntid.x;
	mov.u32 	%r71, %ctaid.x;
	mov.u32 	%r72, %tid.x;
	mad.lo.s32 	%r1, %r70, %r71, %r72;
	mov.u32 	%r73, %ntid.y;
	mov.u32 	%r74, %ctaid.y;
	mov.u32 	%r75, %tid.y;
	mad.lo.s32 	%r2, %r73, %r74, %r75;
	mov.u32 	%r76, %ntid.z;
	mov.u32 	%r77, %ctaid.z;
	mov.u32 	%r78, %tid.z;
	mad.lo.s32 	%r3, %r76, %r77, %r78;
	setp.ge.s32	%p1, %r2, %r68;
	setp.ge.s32	%p2, %r1, %r67;
	or.pred  	%p3, %p2, %p1;
	setp.ge.s32	%p4, %r3, %r69;
	or.pred  	%p5, %p3, %p4;
	@%p5 bra 	BB6_80;

	mul.lo.s32 	%r4, %r3, %r68;
	add.s32 	%r79, %r4, %r2;
	mul.lo.s32 	%r5, %r79, %r67;
	add.s32 	%r6, %r5, %r1;
	setp.eq.s64	%p6, %rd11, 0;
	@%p6 bra 	BB6_3;

	cvta.to.global.u64 	%rd17, %rd11;
	mul.wide.s32 	%rd18, %r6, 4;
	add.s64 	%rd19, %rd17, %rd18;
	ld.global.nc.f32 	%f65, [%rd19];
	mul.f32 	%f130, %f65, %f130;

BB6_3:
	setp.eq.s64	%p7, %rd12, 0;
	@%p7 bra 	BB6_5;

	cvta.to.global.u64 	%rd20, %rd12;
	mul.wide.s32 	%rd21, %r6, 4;
	add.s64 	%rd22, %rd20, %rd21;
	ld.global.nc.f32 	%f66, [%rd22];
	mul.f32 	%f131, %f66, %f131;

BB6_5:
	setp.eq.s64	%p8, %rd13, 0;
	@%p8 bra 	BB6_7;

	cvta.to.global.u64 	%rd23, %rd13;
	mul.wide.s32 	%rd24, %r6, 4;
	add.s64 	%rd25, %rd23, %rd24;
	ld.global.nc.f32 	%f67, [%rd25];
	mul.f32 	%f132, %f67, %f132;

BB6_7:
	setp.eq.s64	%p9, %rd7, 0;
	@%p9 bra 	BB6_9;

	cvta.to.global.u64 	%rd26, %rd7;
	mul.wide.s32 	%rd27, %r6, 4;
	add.s64 	%rd28, %rd26, %rd27;
	ld.global.nc.f32 	%f68, [%rd28];
	mul.f32 	%f133, %f68, %f133;

BB6_9:
	setp.neu.f32	%p10, %f133, 0f00000000;
	@%p10 bra 	BB6_11;

	mov.f64 	%fd7, 0d0000000000000000;
	bra.uni 	BB6_12;

BB6_11:
	rcp.rn.f32 	%f69, %f133;
	cvt.f64.f32	%fd3, %f69;
	mul.f64 	%fd7, %fd3, 0d3CA7B4966C8AC112;

BB6_12:
	fma.rn.f32 	%f70, %f131, %f131, 0f3F800000;
	cvt.f64.f32	%fd5, %f70;
	div.rn.f64 	%fd6, %fd7, %fd5;
	cvt.rn.f32.f64	%f9, %fd6;
	setp.eq.s64	%p11, %rd8, 0;
	@%p11 bra 	BB6_14;

	cvta.to.global.u64 	%rd29, %rd8;
	mul.wide.s32 	%rd30, %r6, 4;
	add.s64 	%rd31, %rd29, %rd30;
	ld.global.nc.f32 	%f71, [%rd31];
	mul.f32 	%f134, %f71, %f134;

BB6_14:
	setp.eq.s64	%p12, %rd9, 0;
	@%p12 bra 	BB6_16;

	cvta.to.global.u64 	%rd32, %rd9;
	mul.wide.s32 	%rd33, %r6, 4;
	add.s64 	%rd34, %rd32, %rd33;
	ld.global.nc.f32 	%f72, [%rd34];
	mul.f32 	%f135, %f72, %f135;

BB6_16:
	setp.eq.s64	%p13, %rd10, 0;
	@%p13 bra 	BB6_18;

	cvta.to.global.u64 	%rd35, %rd10;
	mul.wide.s32 	%rd36, %r6, 4;
	add.s64 	%rd37, %rd35, %rd36;
	ld.global.nc.f32 	%f73, [%rd37];
	mul.f32 	%f136, %f73, %f136;

BB6_18:
	mul.f32 	%f16, %f132, %f135;
	mul.f32 	%f17, %f132, %f136;
	mul.f32 	%f18, %f132, %f134;
	setp.neu.f32	%p14, %f18, 0f00000000;
	@%p14 bra 	BB6_20;

	mov.f32 	%f139, 0f00000000;
	mov.f32 	%f138, %f139;
	mov.f32 	%f137, %f139;
	bra.uni 	BB6_39;

BB6_20:
	div.rn.f32 	%f77, %f9, %f62;
	mul.f32 	%f19, %f77, %f18;
	add.s32 	%r7, %r1, 1;
	and.b16  	%rs1, %rs4, 1;
	setp.eq.b16	%p15, %rs1, 1;
	@!%p15 bra 	BB6_22;
	bra.uni 	BB6_21;

BB6_21:
	rem.s32 	%r80, %r7, %r67;
	add.s32 	%r81, %r80, %r67;
	rem.s32 	%r164, %r81, %r67;
	bra.uni 	BB6_23;

BB6_22:
	add.s32 	%r82, %r67, -1;
	min.s32 	%r164, %r7, %r82;

BB6_23:
	add.s32 	%r83, %r164, %r5;
	mul.wide.s32 	%rd38, %r83, 4;
	add.s64 	%rd39, %rd3, %rd38;
	ld.global.nc.f32 	%f20, [%rd39];
	add.s32 	%r11, %r1, -1;
	setp.eq.s16	%p16, %rs1, 0;
	@%p16 bra 	BB6_25;

	rem.s32 	%r84, %r11, %r67;
	add.s32 	%r85, %r84, %r67;
	rem.s32 	%r165, %r85, %r67;
	bra.uni 	BB6_26;

BB6_25:
	mov.u32 	%r86, 0;
	max.s32 	%r165, %r11, %r86;

BB6_26:
	add.s32 	%r87, %r165, %r5;
	mul.wide.s32 	%rd40, %r87, 4;
	add.s64 	%rd41, %rd3, %rd40;
	ld.global.nc.f32 	%f78, [%rd41];
	sub.f32 	%f21, %f20, %f78;
	@%p16 bra 	BB6_28;

	rem.s32 	%r88, %r7, %r67;
	add.s32 	%r89, %r88, %r67;
	rem.s32 	%r166, %r89, %r67;
	bra.uni 	BB6_29;

BB6_28:
	add.s32 	%r90, %r67, -1;
	min.s32 	%r166, %r7, %r90;

BB6_29:
	add.s32 	%r91, %r166, %r5;
	mul.wide.s32 	%rd42, %r91, 4;
	add.s64 	%rd43, %rd2, %rd42;
	ld.global.nc.f32 	%f22, [%rd43];
	@%p16 bra 	BB6_31;

	rem.s32 	%r92, %r11, %r67;
	add.s32 	%r93, %r92, %r67;
	rem.s32 	%r167, %r93, %r67;
	bra.uni 	BB6_32;

BB6_31:
	mov.u32 	%r94, 0;
	max.s32 	%r167, %r11, %r94;

BB6_32:
	add.s32 	%r95, %r167, %r5;
	mul.wide.s32 	%rd44, %r95, 4;
	add.s64 	%rd45, %rd2, %rd44;
	ld.global.nc.f32 	%f79, [%rd45];
	sub.f32 	%f23, %f22, %f79;
	@%p16 bra 	BB6_34;

	rem.s32 	%r96, %r7, %r67;
	add.s32 	%r97, %r96, %r67;
	rem.s32 	%r168, %r97, %r67;
	bra.uni 	BB6_35;

BB6_34:
	add.s32 	%r98, %r67, -1;
	min.s32 	%r168, %r7, %r98;

BB6_35:
	add.s32 	%r99, %r168, %r5;
	mul.wide.s32 	%rd46, %r99, 4;
	add.s64 	%rd47, %rd1, %rd46;
	ld.global.nc.f32 	%f24, [%rd47];
	@%p16 bra 	BB6_37;

	rem.s32 	%r100, %r11, %r67;
	add.s32 	%r101, %r100, %r67;
	rem.s32 	%r169, %r101, %r67;
	bra.uni 	BB6_38;

BB6_37:
	mov.u32 	%r102, 0;
	max.s32 	%r169, %r11, %r102;

BB6_38:
	add.s32 	%r103, %r169, %r5;
	mul.wide.s32 	%rd48, %r103, 4;
	add.s64 	%rd49, %rd1, %rd48;
	ld.global.nc.f32 	%f80, [%rd49];
	sub.f32 	%f81, %f24, %f80;
	fma.rn.f32 	%f137, %f19, %f21, 0f00000000;
	fma.rn.f32 	%f138, %f19, %f23, 0f00000000;
	fma.rn.f32 	%f139, %f19, %f81, 0f00000000;

BB6_39:
	setp.eq.f32	%p21, %f16, 0f00000000;
	@%p21 bra 	BB6_59;

	div.rn.f32 	%f82, %f9, %f63;
	mul.f32 	%f31, %f82, %f16;
	and.b16  	%rs2, %rs4, 2;
	setp.eq.s16	%p22, %rs2, 0;
	add.s32 	%r27, %r2, 1;
	@%p22 bra 	BB6_42;

	rem.s32 	%r104, %r27, %r68;
	add.s32 	%r105, %r104, %r68;
	rem.s32 	%r170, %r105, %r68;
	bra.uni 	BB6_43;

BB6_42:
	add.s32 	%r106, %r68, -1;
	min.s32 	%r170, %r27, %r106;

BB6_43:
	add.s32 	%r107, %r170, %r4;
	mad.lo.s32 	%r108, %r107, %r67, %r1;
	mul.wide.s32 	%rd50, %r108, 4;
	add.s64 	%rd51, %rd3, %rd50;
	ld.global.nc.f32 	%f32, [%rd51];
	add.s32 	%r31, %r2, -1;
	and.b16  	%rs5, %rs2, 255;
	setp.eq.s16	%p23, %rs5, 0;
	@%p23 bra 	BB6_45;

	rem.s32 	%r109, %r31, %r68;
	add.s32 	%r110, %r109, %r68;
	rem.s32 	%r171, %r110, %r68;
	bra.uni 	BB6_46;

BB6_45:
	mov.u32 	%r111, 0;
	max.s32 	%r171, %r31, %r111;

BB6_46:
	add.s32 	%r112, %r171, %r4;
	mad.lo.s32 	%r113, %r112, %r67, %r1;
	mul.wide.s32 	%rd52, %r113, 4;
	add.s64 	%rd53, %rd3, %rd52;
	ld.global.nc.f32 	%f83, [%rd53];
	sub.f32 	%f33, %f32, %f83;
	@%p23 bra 	BB6_48;

	rem.s32 	%r114, %r27, %r68;
	add.s32 	%r115, %r114, %r68;
	rem.s32 	%r172, %r115, %r68;
	bra.uni 	BB6_49;

BB6_48:
	add.s32 	%r116, %r68, -1;
	min.s32 	%r172, %r27, %r116;

BB6_49:
	add.s32 	%r117, %r172, %r4;
	mad.lo.s32 	%r118, %r117, %r67, %r1;
	mul.wide.s32 	%rd54, %r118, 4;
	add.s64 	%rd55, %rd2, %rd54;
	ld.global.nc.f32 	%f34, [%rd55];
	@%p23 bra 	BB6_51;

	rem.s32 	%r119, %r31, %r68;
	add.s32 	%r120, %r119, %r68;
	rem.s32 	%r173, %r120, %r68;
	bra.uni 	BB6_52;

BB6_51:
	mov.u32 	%r121, 0;
	max.s32 	%r173, %r31, %r121;

BB6_52:
	add.s32 	%r122, %r173, %r4;
	mad.lo.s32 	%r123, %r122, %r67, %r1;
	mul.wide.s32 	%rd56, %r123, 4;
	add.s64 	%rd57, %rd2, %rd56;
	ld.global.nc.f32 	%f84, [%rd57];
	sub.f32 	%f35, %f34, %f84;
	@%p23 bra 	BB6_54;

	rem.s32 	%r124, %r27, %r68;
	add.s32 	%r125, %r124, %r68;
	rem.s32 	%r174, %r125, %r68;
	bra.uni 	BB6_55;

BB6_54:
	add.s32 	%r126, %r68, -1;
	min.s32 	%r174, %r27, %r126;

BB6_55:
	add.s32 	%r127, %r174, %r4;
	mad.lo.s32 	%r128, %r127, %r67, %r1;
	mul.wide.s32 	%rd58, %r128, 4;
	add.s64 	%rd59, %rd1, %rd58;
	ld.global.nc.f32 	%f36, [%rd59];
	@%p23 bra 	BB6_57;

	rem.s32 	%r129, %r31, %r68;
	add.s32 	%r130, %r129, %r68;
	rem.s32 	%r175, %r130, %r68;
	bra.uni 	BB6_58;

BB6_57:
	mov.u32 	%r131, 0;
	max.s32 	%r175, %r31, %r131;

BB6_58:
	add.s32 	%r132, %r175, %r4;
	mad.lo.s32 	%r133, %r132, %r67, %r1;
	mul.wide.s32 	%rd60, %r133, 4;
	add.s64 	%rd61, %rd1, %rd60;
	ld.global.nc.f32 	%f85, [%rd61];
	sub.f32 	%f86, %f36, %f85;
	fma.rn.f32 	%f137, %f31, %f33, %f137;
	fma.rn.f32 	%f138, %f31, %f35, %f138;
	fma.rn.f32 	%f139, %f31, %f86, %f139;

BB6_59:
	setp.eq.f32	%p28, %f17, 0f00000000;
	@%p28 bra 	BB6_79;

	div.rn.f32 	%f87, %f9, %f64;
	mul.f32 	%f43, %f87, %f17;
	and.b16  	%rs3, %rs4, 4;
	setp.eq.s16	%p29, %rs3, 0;
	add.s32 	%r47, %r3, 1;
	@%p29 bra 	BB6_62;

	rem.s32 	%r134, %r47, %r69;
	add.s32 	%r135, %r134, %r69;
	rem.s32 	%r176, %r135, %r69;
	bra.uni 	BB6_63;

BB6_62:
	add.s32 	%r136, %r69, -1;
	min.s32 	%r176, %r47, %r136;

BB6_63:
	mad.lo.s32 	%r137, %r176, %r68, %r2;
	mad.lo.s32 	%r138, %r137, %r67, %r1;
	mul.wide.s32 	%rd62, %r138, 4;
	add.s64 	%rd63, %rd3, %rd62;
	ld.global.nc.f32 	%f44, [%rd63];
	add.s32 	%r51, %r3, -1;
	and.b16  	%rs10, %rs3, 255;
	setp.eq.s16	%p30, %rs10, 0;
	@%p30 bra 	BB6_65;

	rem.s32 	%r139, %r51, %r69;
	add.s32 	%r140, %r139, %r69;
	rem.s32 	%r177, %r140, %r69;
	bra.uni 	BB6_66;

BB6_65:
	mov.u32 	%r141, 0;
	max.s32 	%r177, %r51, %r141;

BB6_66:
	mad.lo.s32 	%r142, %r177, %r68, %r2;
	mad.lo.s32 	%r143, %r142, %r67, %r1;
	mul.wide.s32 	%rd64, %r143, 4;
	add.s64 	%rd65, %rd3, %rd64;
	ld.global.nc.f32 	%f88, [%rd65];
	sub.f32 	%f45, %f44, %f88;
	@%p30 bra 	BB6_68;

	rem.s32 	%r144, %r47, %r69;
	add.s32 	%r145, %r144, %r69;
	rem.s32 	%r178, %r145, %r69;
	bra.uni 	BB6_69;

BB6_68:
	add.s32 	%r146, %r69, -1;
	min.s32 	%r178, %r47, %r146;

BB6_69:
	mad.lo.s32 	%r147, %r178, %r68, %r2;
	mad.lo.s32 	%r148, %r147, %r67, %r1;
	mul.wide.s32 	%rd66, %r148, 4;
	add.s64 	%rd67, %rd2, %rd66;
	ld.global.nc.f32 	%f46, [%rd67];
	@%p30 bra 	BB6_71;

	rem.s32 	%r149, %r51, %r69;
	add.s32 	%r150, %r149, %r69;
	rem.s32 	%r179, %r150, %r69;
	bra.uni 	BB6_72;

BB6_71:
	mov.u32 	%r151, 0;
	max.s32 	%r179, %r51, %r151;

BB6_72:
	mad.lo.s32 	%r152, %r179, %r68, %r2;
	mad.lo.s32 	%r153, %r152, %r67, %r1;
	mul.wide.s32 	%rd68, %r153, 4;
	add.s64 	%rd69, %rd2, %rd68;
	ld.global.nc.f32 	%f89, [%rd69];
	sub.f32 	%f47, %f46, %f89;
	@%p30 bra 	BB6_74;

	rem.s32 	%r154, %r47, %r69;
	add.s32 	%r155, %r154, %r69;
	rem.s32 	%r180, %r155, %r69;
	bra.uni 	BB6_75;

BB6_74:
	add.s32 	%r156, %r69, -1;
	min.s32 	%r180, %r47, %r156;

BB6_75:
	mad.lo.s32 	%r157, %r180, %r68, %r2;
	mad.lo.s32 	%r158, %r157, %r67, %r1;
	mul.wide.s32 	%rd70, %r158, 4;
	add.s64 	%rd71, %rd1, %rd70;
	ld.global.nc.f32 	%f48, [%rd71];
	@%p30 bra 	BB6_77;

	rem.s32 	%r159, %r51, %r69;
	add.s32 	%r160, %r159, %r69;
	rem.s32 	%r181, %r160, %r69;
	bra.uni 	BB6_78;

BB6_77:
	mov.u32 	%r161, 0;
	max.s32 	%r181, %r51, %r161;

BB6_78:
	mad.lo.s32 	%r162, %r181, %r68, %r2;
	mad.lo.s32 	%r163, %r162, %r67, %r1;
	mul.wide.s32 	%rd72, %r163, 4;
	add.s64 	%rd73, %rd1, %rd72;
	ld.global.nc.f32 	%f90, [%rd73];
	sub.f32 	%f91, %f48, %f90;
	fma.rn.f32 	%f137, %f43, %f45, %f137;
	fma.rn.f32 	%f138, %f43, %f47, %f138;
	fma.rn.f32 	%f139, %f43, %f91, %f139;

BB6_79:
	cvta.to.global.u64 	%rd74, %rd6;
	cvta.to.global.u64 	%rd75, %rd5;
	cvta.to.global.u64 	%rd76, %rd4;
	mul.wide.s32 	%rd77, %r6, 4;
	add.s64 	%rd78, %rd3, %rd77;
	add.s64 	%rd79, %rd2, %rd77;
	add.s64 	%rd80, %rd1, %rd77;
	fma.rn.f32 	%f92, %f130, %f130, 0f3F800000;
	mov.f32 	%f93, 0fBF800000;
	div.rn.f32 	%f94, %f93, %f92;
	fma.rn.f32 	%f95, %f131, %f130, 0f3F800000;
	ld.global.nc.f32 	%f96, [%rd79];
	mul.f32 	%f97, %f96, %f139;
	ld.global.nc.f32 	%f98, [%rd80];
	mul.f32 	%f99, %f98, %f138;
	sub.f32 	%f100, %f97, %f99;
	mul.f32 	%f101, %f98, %f137;
	ld.global.nc.f32 	%f102, [%rd78];
	mul.f32 	%f103, %f102, %f139;
	sub.f32 	%f104, %f101, %f103;
	mul.f32 	%f105, %f102, %f138;
	mul.f32 	%f106, %f96, %f137;
	sub.f32 	%f107, %f105, %f106;
	mul.f32 	%f108, %f96, %f107;
	mul.f32 	%f109, %f98, %f104;
	sub.f32 	%f110, %f108, %f109;
	mul.f32 	%f111, %f98, %f100;
	mul.f32 	%f112, %f102, %f107;
	sub.f32 	%f113, %f111, %f112;
	mul.f32 	%f114, %f102, %f104;
	mul.f32 	%f115, %f96, %f100;
	sub.f32 	%f116, %f114, %f115;
	sub.f32 	%f117, %f131, %f130;
	mul.f32 	%f118, %f117, %f100;
	mul.f32 	%f119, %f117, %f104;
	mul.f32 	%f120, %f117, %f107;
	fma.rn.f32 	%f121, %f95, %f110, %f118;
	fma.rn.f32 	%f122, %f95, %f113, %f119;
	fma.rn.f32 	%f123, %f95, %f116, %f120;
	add.s64 	%rd81, %rd76, %rd77;
	ld.global.f32 	%f124, [%rd81];
	fma.rn.f32 	%f125, %f94, %f121, %f124;
	st.global.f32 	[%rd81], %f125;
	add.s64 	%rd82, %rd75, %rd77;
	ld.global.f32 	%f126, [%rd82];
	fma.rn.f32 	%f127, %f94, %f122, %f126;
	st.global.f32 	[%rd82], %f127;
	add.s64 	%rd83, %rd74, %rd77;
	ld.global.f32 	%f128, [%rd83];
	fma.rn.f32 	%f129, %f94, %f123, %f128;
	st.global.f32 	[%rd83], %f129;

BB6_80:
	ret;
}




// ===== COMPILED SASS (sm_100) =====

	.target	sm_100

	.elftype	@"ET_EXEC"


//--------------------- .note.nv.tkinfo           --------------------------
	.section	.note.nv.tkinfo,"",@"SHT_NOTE"
	.sectionflags	@"SHF_NOTE_NV_TKINFO"
	.tkinfo
        /*0018*/ 	.word	0x00000002
        /*0030*/ 	.string	""
        /*0030*/ 	.string	"ptxas"
        /*0030*/ 	.string	"Cuda compilation tools, release 13.0, V13.0.88"
        /*0030*/ 	.string	"Build cuda_13.0.r13.0/compiler.36424714_0"
        /*0030*/ 	.string	"-arch sm_100 "



//--------------------- .note.nv.cuinfo           --------------------------
	.section	.note.nv.cuinfo,"",@"SHT_NOTE"
	.sectionflags	@"SHF_NOTE_NV_CUINFO"
        /*0018*/ 	.short	0x0002
        /*001a*/ 	.short	0x0023
        /*001c*/ 	.short	0x0082
	.zero		2


//--------------------- .nv.info                  --------------------------
	.section	.nv.info,"",@"SHT_CUDA_INFO"
	.align	4


	//----- nvinfo : EIATTR_REGCOUNT
	.align		4
        /*0000*/ 	.byte	0x04, 0x2f
        /*0002*/ 	.short	(.L_1 - .L_0)
	.align		4
.L_0:
        /*0004*/ 	.word	index@(addzhanglitorque2)
        /*0008*/ 	.word	0x00000020


	//----- nvinfo : EIATTR_FRAME_SIZE
	.align		4
.L_1:
        /*000c*/ 	.byte	0x04, 0x11
        /*000e*/ 	.short	(.L_3 - .L_2)
	.align		4
.L_2:
        /*0010*/ 	.word	index@($__internal_2_$__cuda_sm3x_div_rn_noftz_f32_slowpath)
        /*0014*/ 	.word	0x00000000


	//----- nvinfo : EIATTR_FRAME_SIZE
	.align		4
.L_3:
        /*0018*/ 	.byte	0x04, 0x11
        /*001a*/ 	.short	(.L_5 - .L_4)
	.align		4
.L_4:
        /*001c*/ 	.word	index@($__internal_1_$__cuda_sm20_rcp_rn_f32_slowpath)
        /*0020*/ 	.word	0x00000000


	//----- nvinfo : EIATTR_FRAME_SIZE
	.align		4
.L_5:
        /*0024*/ 	.byte	0x04, 0x11
        /*0026*/ 	.short	(.L_7 - .L_6)
	.align		4
.L_6:
        /*0028*/ 	.word	index@($__internal_0_$__cuda_sm20_div_rn_f64_full)
        /*002c*/ 	.word	0x00000000


	//----- nvinfo : EIATTR_FRAME_SIZE
	.align		4
.L_7:
        /*0030*/ 	.byte	0x04, 0x11
        /*0032*/ 	.short	(.L_9 - .L_8)
	.align		4
.L_8:
        /*0034*/ 	.word	index@(addzhanglitorque2)
        /*0038*/ 	.word	0x00000000


	//----- nvinfo : EIATTR_MIN_STACK_SIZE
	.align		4
.L_9:
        /*003c*/ 	.byte	0x04, 0x12
        /*003e*/ 	.short	(.L_11 - .L_10)
	.align		4
.L_10:
        /*0040*/ 	.word	index@(addzhanglitorque2)
        /*0044*/ 	.word	0x00000000
.L_11:


//--------------------- .nv.compat                --------------------------
	.section	.nv.compat,"",@"SHT_CUDA_COMPAT_INFO"
	.align	4
        /*0000*/ 	.byte	0x02, 0x09, 0x00, 0x00, 0x02, 0x02, 0x01, 0x00, 0x02, 0x05, 0x05, 0x00, 0x03, 0x07, 0x01, 0x01
        /*0010*/ 	.byte	0x02, 0x03, 0x00, 0x00, 0x02, 0x06, 0x01, 0x00, 0x04, 0x0b, 0x08, 0x00, 0x01, 0x00, 0x00, 0x00
        /*0020*/ 	.byte	0x00, 0x00, 0x00, 0x00


//--------------------- .nv.info.addzhanglitorque2 --------------------------
	.section	.nv.info.addzhanglitorque2,"",@"SHT_CUDA_INFO"
	.sectionflags	@""
	.align	4


	//----- nvinfo : EIATTR_CUDA_API_VERSION
	.align		4
        /*0000*/ 	.byte	0x04, 0x37
        /*0002*/ 	.short	(.L_13 - .L_12)
.L_12:
        /*0004*/ 	.word	0x00000082


	//----- nvinfo : EIATTR_KPARAM_INFO
	.align		4
.L_13:
        /*0008*/ 	.byte	0x04, 0x17
        /*000a*/ 	.short	(.L_15 - .L_14)
.L_14:
        /*000c*/ 	.word	0x00000000
        /*0010*/ 	.short	0x001a
        /*0012*/ 	.short	0x00b4
        /*0014*/ 	.byte	0x00, 0xf0, 0x05, 0x00


	//----- nvinfo : EIATTR_KPARAM_INFO
	.align		4
.L_15:
        /*0018*/ 	.byte	0x04, 0x17
        /*001a*/ 	.short	(.L_17 - .L_16)
.L_16:
        /*001c*/ 	.word	0x00000000
        /*0020*/ 	.short	0x0019
        /*0022*/ 	.short	0x00b0
        /*0024*/ 	.byte	0x00, 0xf0, 0x11, 0x00


	//----- nvinfo : EIATTR_KPARAM_INFO
	.align		4
.L_17:
        /*0028*/ 	.byte	0x04, 0x17
        /*002a*/ 	.short	(.L_19 - .L_18)
.L_18:
        /*002c*/ 	.word	0x00000000
        /*0030*/ 	.short	0x0018
        /*0032*/ 	.short	0x00ac
        /*0034*/ 	.byte	0x00, 0xf0, 0x11, 0x00


	//----- nvinfo : EIATTR_KPARAM_INFO
	.align		4
.L_19:
        /*0038*/ 	.byte	0x04, 0x17
        /*003a*/ 	.short	(.L_21 - .L_20)
.L_20:
        /*003c*/ 	.word	0x00000000
        /*0040*/ 	.short	0x0017
        /*0042*/ 	.short	0x00a8
        /*0044*/ 	.byte	0x00, 0xf0, 0x11, 0x00


	//----- nvinfo : EIATTR_KPARAM_INFO
	.align		4
.L_21:
        /*0048*/ 	.byte	0x04, 0x17
        /*004a*/ 	.short	(.L_23 - .L_22)
.L_22:
        /*004c*/ 	.word	0x00000000
        /*0050*/ 	.short	0x0016
        /*0052*/ 	.short	0x00a4
        /*0054*/ 	.byte	0x00, 0xf0, 0x11, 0x00


	//----- nvinfo : EIATTR_KPARAM_INFO
	.align		4
.L_23:
        /*0058*/ 	.byte	0x04, 0x17
        /*005a*/ 	.short	(.L_25 - .L_24)
.L_24:
        /*005c*/ 	.word	0x00000000
        /*0060*/ 	.short	0x0015
        /*0062*/ 	.short	0x00a0
        /*0064*/ 	.byte	0x00, 0xf0, 0x11, 0x00


	//----- nvinfo : EIATTR_KPARAM_INFO
	.align		4
.L_25:
        /*0068*/ 	.byte	0x04, 0x17
        /*006a*/ 	.short	(.L_27 - .L_26)
.L_26:
        /*006c*/ 	.word	0x00000000
        /*0070*/ 	.short	0x0014
        /*0072*/ 	.short	0x009c
        /*0074*/ 	.byte	0x00, 0xf0, 0x11, 0x00


	//----- nvinfo : EIATTR_KPARAM_INFO
	.align		4
.L_27:
        /*0078*/ 	.byte	0x04, 0x17
        /*007a*/ 	.short	(.L_29 - .L_28)
.L_28:
        /*007c*/ 	.word	0x00000000
        /*0080*/ 	.short	0x0013
        /*0082*/ 	.short	0x0098
        /*0084*/ 	.byte	0x00, 0xf0, 0x11, 0x00


	//----- nvinfo : EIATTR_KPARAM_INFO
	.align		4
.L_29:
        /*0088*/ 	.byte	0x04, 0x17
        /*008a*/ 	.short	(.L_31 - .L_30)
.L_30:
        /*008c*/ 	.word	0x00000000
        /*0090*/ 	.short	0x0012
        /*0092*/ 	.short	0x0090
        /*0094*/ 	.byte	0x00, 0xf0, 0x21, 0x00


	//----- nvinfo : EIATTR_KPARAM_INFO
	.align		4
.L_31:
        /*0098*/ 	.byte	0x04, 0x17
        /*009a*/ 	.short	(.L_33 - .L_32)
.L_32:
        /*009c*/ 	.word	0x00000000
        /*00a0*/ 	.short	0x0011
        /*00a2*/ 	.short	0x0088
        /*00a4*/ 	.byte	0x00, 0xf0, 0x11, 0x00


	//----- nvinfo : EIATTR_KPARAM_INFO
	.align		4
.L_33:
        /*00a8*/ 	.byte	0x04, 0x17
        /*00aa*/ 	.short	(.L_35 - .L_34)
.L_34:
        /*00ac*/ 	.word	0x00000000
        /*00b0*/ 	.short	0x0010
        /*00b2*/ 	.short	0x0080
        /*00b4*/ 	.byte	0x00, 0xf0, 0x21, 0x00


	//----- nvinfo : EIATTR_KPARAM_INFO
	.align		4
.L_35:
        /*00b8*/ 	.byte	0x04, 0x17
        /*00ba*/ 	.short	(.L_37 - .L_36)
.L_36:
        /*00bc*/ 	.word	0x00000000
        /*00c0*/ 	.short	0x000f
        /*00c2*/ 	.short	0x0078
        /*00c4*/ 	.byte	0x00, 0xf0, 0x11, 0x00


	//----- nvinfo : EIATTR_KPARAM_INFO
	.align		4
.L_37:
        /*00c8*/ 	.byte	0x04, 0x17
        /*00ca*/ 	.short	(.L_39 - .L_38)
.L_38:
        /*00cc*/ 	.word	0x00000000
        /*00d0*/ 	.short	0x000e
        /*00d2*/ 	.short	0x0070
        /*00d4*/ 	.byte	0x00, 0xf0, 0x21, 0x00


	//----- nvinfo : EIATTR_KPARAM_INFO
	.align		4
.L_39:
        /*00d8*/ 	.byte	0x04, 0x17
        /*00da*/ 	.short	(.L_41 - .L_40)
.L_40:
        /*00dc*/ 	.word	0x00000000
        /*00e0*/ 	.short	0x000d
        /*00e2*/ 	.short	0x0068
        /*00e4*/ 	.byte	0x00, 0xf0, 0x11, 0x00


	//----- nvinfo : EIATTR_KPARAM_INFO
	.align		4
.L_41:
        /*00e8*/ 	.byte	0x04, 0x17
        /*00ea*/ 	.short	(.L_43 - .L_42)
.L_42:
        /*00ec*/ 	.word	0x00000000
        /*00f0*/ 	.short	0x000c
        /*00f2*/ 	.short	0x0060
        /*00f4*/ 	.byte	0x00, 0xf0, 0x21, 0x00


	//----- nvinfo : EIATTR_KPARAM_INFO
	.align		4
.L_43:
        /*00f8*/ 	.byte	0x04, 0x17
        /*00fa*/ 	.short	(.L_45 - .L_44)
.L_44:
        /*00fc*/ 	.word	0x00000000
        /*0100*/ 	.short	0x000b
        /*0102*/ 	.short	0x0058
        /*0104*/ 	.byte	0x00, 0xf0, 0x11, 0x00


	//----- nvinfo : EIATTR_KPARAM_INFO
	.align		4
.L_45:
        /*0108*/ 	.byte	0x04, 0x17
        /*010a*/ 	.short	(.L_47 - .L_46)
.L_46:
        /*010c*/ 	.word	0x00000000
        /*0110*/ 	.short	0x000a
        /*0112*/ 	.short	0x0050
        /*0114*/ 	.byte	0x00, 0xf0, 0x21, 0x00


	//----- nvinfo : EIATTR_KPARAM_INFO
	.align		4
.L_47:
        /*0118*/ 	.byte	0x04, 0x17
        /*011a*/ 	.short	(.L_49 - .L_48)
.L_48:
        /*011c*/ 	.word	0x00000000
        /*0120*/ 	.short	0x0009
        /*0122*/ 	.short	0x0048
        /*0124*/ 	.byte	0x00, 0xf0, 0x11, 0x00


	//----- nvinfo : EIATTR_KPARAM_INFO
	.align		4
.L_49:
        /*0128*/ 	.byte	0x04, 0x17
        /*012a*/ 	.short	(.L_51 - .L_50)
.L_50:
        /*012c*/ 	.word	0x00000000
        /*0130*/ 	.short	0x0008
        /*0132*/ 	.short	0x0040
        /*0134*/ 	.byte	0x00, 0xf0, 0x21, 0x00


	//----- nvinfo : EIATTR_KPARAM_INFO
	.align		4
.L_51:
        /*0138*/ 	.byte	0x04, 0x17
        /*013a*/ 	.short	(.L_53 - .L_52)
.L_52:
        /*013c*/ 	.word	0x00000000
        /*0140*/ 	.short	0x0007
        /*0142*/ 	.short	0x0038
        /*0144*/ 	.byte	0x00, 0xf0, 0x11, 0x00


	//----- nvinfo : EIATTR_KPARAM_INFO
	.align		4
.L_53:
        /*0148*/ 	.byte	0x04, 0x17
        /*014a*/ 	.short	(.L_55 - .L_54)
.L_54:
        /*014c*/ 	.word	0x00000000
        /*0150*/ 	.short	0x0006
        /*0152*/ 	.short	0x0030
        /*0154*/ 	.byte	0x00, 0xf0, 0x21, 0x00


	//----- nvinfo : EIATTR_KPARAM_INFO
	.align		4
.L_55:
        /*0158*/ 	.byte	0x04, 0x17
        /*015a*/ 	.short	(.L_57 - .L_56)
.L_56:
        /*015c*/ 	.word	0x00000000
        /*0160*/ 	.short	0x0005
        /*0162*/ 	.short	0x0028
        /*0164*/ 	.byte	0x00, 0xf0, 0x21, 0x00


	//----- nvinfo : EIATTR_KPARAM_INFO
	.align		4
.L_57:
        /*0168*/ 	.byte	0x04, 0x17
        /*016a*/ 	.short	(.L_59 - .L_58)
.L_58:
        /*016c*/ 	.word	0x00000000
        /*0170*/ 	.short	0x0004
        /*0172*/ 	.short	0x0020
        /*0174*/ 	.byte	0x00, 0xf0, 0x21, 0x00


	//----- nvinfo : EIATTR_KPARAM_INFO
	.align		4
.L_59:
        /*0178*/ 	.byte	0x04, 0x17
        /*017a*/ 	.short	(.L_61 - .L_60)
.L_60:
        /*017c*/ 	.word	0x00000000
        /*0180*/ 	.short	0x0003
        /*0182*/ 	.short	0x0018
        /*0184*/ 	.byte	0x00, 0xf0, 0x21, 0x00


	//----- nvinfo : EIATTR_KPARAM_INFO
	.align		4
.L_61:
        /*0188*/ 	.byte	0x04, 0x17
        /*018a*/ 	.short	(.L_63 - .L_62)
.L_62:
        /*018c*/ 	.word	0x00000000
        /*0190*/ 	.short	0x0002
        /*0192*/ 	.short	0x0010
        /*0194*/ 	.byte	0x00, 0xf0, 0x21, 0x00


	//----- nvinfo : EIATTR_KPARAM_INFO
	.align		4
.L_63:
        /*0198*/ 	.byte	0x04, 0x17
        /*019a*/ 	.short	(.L_65 - .L_64)
.L_64:
        /*019c*/ 	.word	0x00000000
        /*01a0*/ 	.short	0x0001
        /*01a2*/ 	.short	0x0008
        /*01a4*/ 	.byte	0x00, 0xf0, 0x21, 0x00


	//----- nvinfo : EIATTR_KPARAM_INFO
	.align		4
.L_65:
        /*01a8*/ 	.byte	0x04, 0x17
        /*01aa*/ 	.short	(.L_67 - .L_66)
.L_66:
        /*01ac*/ 	.word	0x00000000
        /*01b0*/ 	.short	0x0000
        /*01b2*/ 	.short	0x0000
        /*01b4*/ 	.byte	0x00, 0xf0, 0x21, 0x00


	//----- nvinfo : EIATTR_SPARSE_MMA_MASK
	.align		4
.L_67:
        /*01b8*/ 	.byte	0x03, 0x50
        /*01ba*/ 	.short	0x0000


	//----- nvinfo : EIATTR_MAXREG_COUNT
	.align		4
        /*01bc*/ 	.byte	0x03, 0x1b
        /*01be*/ 	.short	0x00ff


	//----- nvinfo : EIATTR_MERCURY_ISA_VERSION
	.align		4
        /*01c0*/ 	.byte	0x03, 0x5f
        /*01c2*/ 	.short	0x0101


	//----- nvinfo : EIATTR_VRC_CTA_INIT_COUNT
	.align		4
        /*01c4*/ 	.byte	0x02, 0x4a
	.zero		1
	.zero		1


	//----- nvinfo : EIATTR_EXIT_INSTR_OFFSETS
	.align		4
        /*01c8*/ 	.byte	0x04, 0x1c
        /*01ca*/ 	.short	(.L_69 - .L_68)


	//   ....[0]....
.L_68:
        /*01cc*/ 	.word	0x00000120


	//   ....[1]....
        /*01d0*/ 	.word	0x000042d0


	//----- nvinfo : EIATTR_CRS_STACK_SIZE
	.align		4
.L_69:
        /*01d4*/ 	.byte	0x04, 0x1e
        /*01d6*/ 	.short	(.L_71 - .L_70)
.L_70:
        /*01d8*/ 	.word	0x00000000


	//----- nvinfo : EIATTR_CBANK_PARAM_SIZE
	.align		4
.L_71:
        /*01dc*/ 	.byte	0x03, 0x19
        /*01de*/ 	.short	0x00b5


	//----- nvinfo : EIATTR_PARAM_CBANK
	.align		4
        /*01e0*/ 	.byte	0x04, 0x0a
        /*01e2*/ 	.short	(.L_73 - .L_72)
	.align		4
.L_72:
        /*01e4*/ 	.word	index@(.nv.constant0.addzhanglitorque2)
        /*01e8*/ 	.short	0x0380
        /*01ea*/ 	.short	0x00b5


	//----- nvinfo : EIATTR_SW_WAR
	.align		4
.L_73:
        /*01ec*/ 	.byte	0x04, 0x36
        /*01ee*/ 	.short	(.L_75 - .L_74)
.L_74:
        /*01f0*/ 	.word	0x00000008
.L_75:


//--------------------- .nv.callgraph             --------------------------
	.section	.nv.callgraph,"",@"SHT_CUDA_CALLGRAPH"
	.align	4
	.sectionentsize	8
	.align		4
        /*0000*/ 	.word	0x00000000
	.align		4
        /*0004*/ 	.word	0xffffffff
	.align		4
        /*0008*/ 	.word	0x00000000
	.align		4
        /*000c*/ 	.word	0xfffffffe
	.align		4
        /*0010*/ 	.word	0x00000000
	.align		4
        /*0014*/ 	.word	0xfffffffd
	.align		4
        /*0018*/ 	.word	0x00000000
	.align		4
        /*001c*/ 	.word	0xfffffffc


//--------------------- .text.addzhanglitorque2   --------------------------
	.section	.text.addzhanglitorque2,"ax",@progbits
	.align	128
        .global         addzhanglitorque2
        .type           addzhanglitorque2,@function
        .size           addzhanglitorque2,(.L_x_80 - addzhanglitorque2)
        .other          addzhanglitorque2,@"STO_CUDA_ENTRY STV_DEFAULT"
addzhanglitorque2:
.text.addzhanglitorque2:
[----:B------:R-:W-:Y:S01]  /*0000*/  LDC R1, c[0x0][0x37c] ;  /* 0x0000df00ff017b82 */ /* 0x000fe20000000800 */
[----:B------:R-:W0:Y:S01]  /*0010*/  S2R R2, SR_CTAID.Y ;  /* 0x0000000000027919 */ /* 0x000e220000002600 */
[----:B------:R-:W1:Y:S01]  /*0020*/  LDCU UR4, c[0x0][0x360] ;  /* 0x00006c00ff0477ac */ /* 0x000e620008000800 */
[----:B------:R-:W0:Y:S01]  /*0030*/  S2R R5, SR_TID.Y ;  /* 0x0000000000057919 */ /* 0x000e220000002200 */
[----:B------:R-:W0:Y:S01]  /*0040*/  LDCU UR5, c[0x0][0x364] ;  /* 0x00006c80ff0577ac */ /* 0x000e220008000800 */
[----:B------:R-:W1:Y:S01]  /*0050*/  S2R R3, SR_CTAID.X ;  /* 0x0000000000037919 */ /* 0x000e620000002500 */
[----:B------:R-:W2:Y:S01]  /*0060*/  LDCU.64 UR8, c[0x0][0x428] ;  /* 0x00008500ff0877ac */ /* 0x000ea20008000a00 */
[----:B------:R-:W1:Y:S01]  /*0070*/  S2R R0, SR_TID.X ;  /* 0x0000000000007919 */ /* 0x000e620000002100 */
[----:B------:R-:W3:Y:S01]  /*0080*/  LDCU UR6, c[0x0][0x368] ;  /* 0x00006d00ff0677ac */ /* 0x000ee20008000800 */
[----:B------:R-:W3:Y:S01]  /*0090*/  S2R R4, SR_CTAID.Z ;  /* 0x0000000000047919 */ /* 0x000ee20000002700 */
[----:B------:R-:W4:Y:S01]  /*00a0*/  LDCU UR7, c[0x0][0x430] ;  /* 0x00008600ff0777ac */ /* 0x000f220008000800 */
[----:B------:R-:W3:Y:S01]  /*00b0*/  S2R R7, SR_TID.Z ;  /* 0x0000000000077919 */ /* 0x000ee20000002300 */
[----:B0-----:R-:W-:-:S05]  /*00c0*/  IMAD R2, R2, UR5, R5 ;  /* 0x0000000502027c24 */ /* 0x001fca000f8e0205 */
[----:B--2---:R-:W-:Y:S01]  /*00d0*/  ISETP.GE.AND P0, PT, R2, UR9, PT ;  /* 0x0000000902007c0c */ /* 0x004fe2000bf06270 */
[----:B-1----:R-:W-:-:S05]  /*00e0*/  IMAD R3, R3, UR4, R0 ;  /* 0x0000000403037c24 */ /* 0x002fca000f8e0200 */
[----:B------:R-:W-:Y:S01]  /*00f0*/  ISETP.GE.OR P0, PT, R3, UR8, P0 ;  /* 0x0000000803007c0c */ /* 0x000fe20008706670 */
[----:B---3--:R-:W-:-:S05]  /*0100*/  IMAD R5, R4, UR6, R7 ;  /* 0x0000000604057c24 */ /* 0x008fca000f8e0207 */
[----:B----4-:R-:W-:-:S13]  /*0110*/  ISETP.GE.OR P0, PT, R5, UR7, P0 ;  /* 0x0000000705007c0c */ /* 0x010fda0008706670 */
[----:B------:R-:W-:Y:S05]  /*0120*/  @P0 EXIT ;  /* 0x000000000000094d */ /* 0x000fea0003800000 */
[----:B------:R-:W0:Y:S01]  /*0130*/  LDCU.64 UR12, c[0x0][0x3b0] ;  /* 0x00007600ff0c77ac */ /* 0x000e220008000a00 */
[----:B------:R-:W-:Y:S01]  /*0140*/  IMAD R4, R5, UR9, R2 ;  /* 0x0000000905047c24 */ /* 0x000fe2000f8e0202 */
[----:B------:R-:W1:Y:S03]  /*0150*/  LDCU.64 UR6, c[0x0][0x400] ;  /* 0x00008000ff0677ac */ /* 0x000e660008000a00 */
[----:B------:R-:W-:Y:S01]  /*0160*/  IMAD R6, R4, UR8, R3 ;  /* 0x0000000804067c24 */ /* 0x000fe2000f8e0203 */
[----:B------:R-:W2:Y:S01]  /*0170*/  LDCU.64 UR4, c[0x0][0x3f0] ;  /* 0x00007e00ff0477ac */ /* 0x000ea20008000a00 */
[----:B------:R-:W3:Y:S01]  /*0180*/  LDCU.64 UR10, c[0x0][0x410] ;  /* 0x00008200ff0a77ac */ /* 0x000ee20008000a00 */
[----:B0-----:R-:W-:-:S04]  /*0190*/  ISETP.NE.U32.AND P0, PT, RZ, UR12, PT ;  /* 0x0000000cff007c0c */ /* 0x001fc8000bf05070 */
[----:B------:R-:W-:Y:S02]  /*01a0*/  ISETP.NE.AND.EX P0, PT, RZ, UR13, PT, P0 ;  /* 0x0000000dff007c0c */ /* 0x000fe4000bf05300 */
[----:B-1----:R-:W-:Y:S02]  /*01b0*/  ISETP.NE.U32.AND P3, PT, RZ, UR6, PT ;  /* 0x00000006ff007c0c */ /* 0x002fe4000bf65070 */
[----:B--2---:R-:W-:Y:S02]  /*01c0*/  ISETP.NE.U32.AND P2, PT, RZ, UR4, PT ;  /* 0x00000004ff007c0c */ /* 0x004fe4000bf45070 */
[----:B------:R-:W-:Y:S01]  /*01d0*/  ISETP.NE.AND.EX P3, PT, RZ, UR7, PT, P3 ;  /* 0x00000007ff007c0c */ /* 0x000fe2000bf65330 */
[----:B------:R-:W0:Y:S01]  /*01e0*/  LDCU.64 UR6, c[0x0][0x358] ;  /* 0x00006b00ff0677ac */ /* 0x000e220008000a00 */
[----:B---3--:R-:W-:Y:S02]  /*01f0*/  ISETP.NE.U32.AND P1, PT, RZ, UR10, PT ;  /* 0x0000000aff007c0c */ /* 0x008fe4000bf25070 */
[----:B------:R-:W-:-:S02]  /*0200*/  ISETP.NE.AND.EX P2, PT, RZ, UR5, PT, P2 ;  /* 0x00000005ff007c0c */ /* 0x000fc4000bf45320 */
[----:B------:R-:W-:Y:S01]  /*0210*/  ISETP.NE.AND.EX P1, PT, RZ, UR11, PT, P1 ;  /* 0x0000000bff007c0c */ /* 0x000fe2000bf25310 */
[----:B------:R-:W1:Y:S08]  /*0220*/  @P0 LDC.64 R14, c[0x0][0x3b0] ;  /* 0x0000ec00ff0e0b82 */ /* 0x000e700000000a00 */
[----:B------:R-:W2:Y:S08]  /*0230*/  @P3 LDC.64 R10, c[0x0][0x400] ;  /* 0x00010000ff0a3b82 */ /* 0x000eb00000000a00 */
[----:B------:R-:W3:Y:S08]  /*0240*/  @P2 LDC.64 R8, c[0x0][0x3f0] ;  /* 0x0000fc00ff082b82 */ /* 0x000ef00000000a00 */
[----:B------:R-:W4:Y:S01]  /*0250*/  @P1 LDC.64 R12, c[0x0][0x410] ;  /* 0x00010400ff0c1b82 */ /* 0x000f220000000a00 */
[----:B-1----:R-:W-:-:S06]  /*0260*/  @P0 IMAD.WIDE R14, R6, 0x4, R14 ;  /* 0x00000004060e0825 */ /* 0x002fcc00078e020e */
[----:B0-----:R0:W5:Y:S01]  /*0270*/  @P0 LDG.E.CONSTANT R14, desc[UR6][R14.64] ;  /* 0x000000060e0e0981 */ /* 0x001162000c1e9900 */
[C---:B--2---:R-:W-:Y:S01]  /*0280*/  @P3 IMAD.WIDE R10, R6.reuse, 0x4, R10 ;  /* 0x00000004060a3825 */ /* 0x044fe200078e020a */
[----:B------:R-:W5:Y:S05]  /*0290*/  @P0 LDC R7, c[0x0][0x3b8] ;  /* 0x0000ee00ff070b82 */ /* 0x000f6a0000000800 */
[----:B------:R-:W2:Y:S01]  /*02a0*/  @P3 LDG.E.CONSTANT R10, desc[UR6][R10.64] ;  /* 0x000000060a0a3981 */ /* 0x000ea2000c1e9900 */
[C---:B---3--:R-:W-:Y:S01]  /*02b0*/  @P2 IMAD.WIDE R8, R6.reuse, 0x4, R8 ;  /* 0x0000000406082825 */ /* 0x048fe200078e0208 */
[----:B------:R-:W1:Y:S01]  /*02c0*/  LDCU UR4, c[0x0][0x3b8] ;  /* 0x00007700ff0477ac */ /* 0x000e620008000800 */
[----:B------:R-:W2:Y:S04]  /*02d0*/  @P3 LDC R17, c[0x0][0x408] ;  /* 0x00010200ff113b82 */ /* 0x000ea80000000800 */
[----:B------:R3:W2:Y:S01]  /*02e0*/  @P2 LDG.E.CONSTANT R8, desc[UR6][R8.64] ;  /* 0x0000000608082981 */ /* 0x0006a2000c1e9900 */
[----:B----4-:R-:W-:-:S03]  /*02f0*/  @P1 IMAD.WIDE R12, R6, 0x4, R12 ;  /* 0x00000004060c1825 */ /* 0x010fc600078e020c */
[----:B0-----:R-:W0:Y:S03]  /*0300*/  @P2 LDC R15, c[0x0][0x3f8] ;  /* 0x0000fe00ff0f2b82 */ /* 0x001e260000000800 */
[----:B------:R-:W4:Y:S01]  /*0310*/  @P1 LDG.E.CONSTANT R12, desc[UR6][R12.64] ;  /* 0x000000060c0c1981 */ /* 0x000f22000c1e9900 */
[----:B------:R-:W1:Y:S04]  /*0320*/  LDCU UR5, c[0x0][0x3c8] ;  /* 0x00007900ff0577ac */ /* 0x000e680008000800 */
[----:B---3--:R-:W4:Y:S01]  /*0330*/  @P1 LDC R9, c[0x0][0x418] ;  /* 0x00010600ff091b82 */ /* 0x008f220000000800 */
[----:B-1----:R-:W-:Y:S01]  /*0340*/  IMAD.U32 R0, RZ, RZ, UR4 ;  /* 0x00000004ff007e24 */ /* 0x002fe2000f8e00ff */
[----:B------:R-:W1:Y:S01]  /*0350*/  LDCU UR9, c[0x0][0x3f8] ;  /* 0x00007f00ff0977ac */ /* 0x000e620008000800 */
[----:B------:R-:W3:Y:S01]  /*0360*/  LDCU UR10, c[0x0][0x408] ;  /* 0x00008100ff0a77ac */ /* 0x000ee20008000800 */
[----:B------:R-:W1:Y:S01]  /*0370*/  LDCU UR11, c[0x0][0x418] ;  /* 0x00008300ff0b77ac */ /* 0x000e620008000800 */
[----:B------:R-:W1:Y:S01]  /*0380*/  LDCU UR8, c[0x0][0x3d8] ;  /* 0x00007b00ff0877ac */ /* 0x000e620008000800 */
[----:B------:R-:W1:Y:S01]  /*0390*/  LDCU UR4, c[0x0][0x3e8] ;  /* 0x00007d00ff0477ac */ /* 0x000e620008000800 */
[----:B------:R-:W-:Y:S01]  /*03a0*/  IMAD.U32 R24, RZ, RZ, UR5 ;  /* 0x00000005ff187e24 */ /* 0x000fe2000f8e00ff */
[----:B------:R-:W-:Y:S01]  /*03b0*/  BSSY.RECONVERGENT B0, `(.L_x_0) ;  /* 0x000001f000007945 */ /* 0x000fe20003800200 */
[----:B---3--:R-:W-:Y:S01]  /*03c0*/  IMAD.U32 R22, RZ, RZ, UR10 ;  /* 0x0000000aff167e24 */ /* 0x008fe2000f8e00ff */
[----:B-1----:R-:W-:Y:S01]  /*03d0*/  MOV R23, UR11 ;  /* 0x0000000b00177c02 */ /* 0x002fe20008000f00 */
[----:B------:R-:W-:-:S02]  /*03e0*/  IMAD.U32 R26, RZ, RZ, UR8 ;  /* 0x00000008ff1a7e24 */ /* 0x000fc4000f8e00ff */
[----:B------:R-:W-:Y:S02]  /*03f0*/  IMAD.U32 R28, RZ, RZ, UR4 ;  /* 0x00000004ff1c7e24 */ /* 0x000fe4000f8e00ff */
[----:B-----5:R-:W-:-:S05]  /*0400*/  @P0 FMUL R0, R14, R7 ;  /* 0x000000070e000220 */ /* 0x020fca0000400000 */
[----:B------:R-:W-:Y:S01]  /*0410*/  FSETP.NEU.AND P0, PT, R0, RZ, PT ;  /* 0x000000ff0000720b */ /* 0x000fe20003f0d000 */
[----:B------:R-:W-:Y:S02]  /*0420*/  IMAD.U32 R7, RZ, RZ, UR9 ;  /* 0x00000009ff077e24 */ /* 0x000fe4000f8e00ff */
[----:B--2---:R-:W-:Y:S01]  /*0430*/  @P3 FMUL R22, R10, R17 ;  /* 0x000000110a163220 */ /* 0x004fe20000400000 */
[----:B0-----:R-:W-:-:S09]  /*0440*/  @P2 FMUL R7, R8, R15 ;  /* 0x0000000f08072220 */ /* 0x001fd20000400000 */
[----:B------:R-:W-:Y:S01]  /*0450*/  @!P0 CS2R R16, SRZ ;  /* 0x0000000000108805 */ /* 0x000fe2000001ff00 */
[----:B----4-:R-:W-:Y:S01]  /*0460*/  @P1 FMUL R23, R12, R9 ;  /* 0x000000090c171220 */ /* 0x010fe20000400000 */
[----:B------:R-:W-:Y:S06]  /*0470*/  @!P0 BRA `(.L_x_1) ;  /* 0x0000000000488947 */ /* 0x000fec0003800000 */
[----:B------:R-:W-:Y:S01]  /*0480*/  IADD3 R8, PT, PT, R0, 0x1800000, RZ ;  /* 0x0180000000087810 */ /* 0x000fe20007ffe0ff */
[----:B------:R-:W-:Y:S03]  /*0490*/  BSSY.RECONVERGENT B1, `(.L_x_2) ;  /* 0x000000c000017945 */ /* 0x000fe60003800200 */
[----:B------:R-:W-:-:S04]  /*04a0*/  LOP3.LUT R8, R8, 0x7f800000, RZ, 0xc0, !PT ;  /* 0x7f80000008087812 */ /* 0x000fc800078ec0ff */
[----:B------:R-:W-:-:S13]  /*04b0*/  ISETP.GT.U32.AND P0, PT, R8, 0x1ffffff, PT ;  /* 0x01ffffff0800780c */ /* 0x000fda0003f04070 */
[----:B------:R-:W-:Y:S05]  /*04c0*/  @P0 BRA `(.L_x_3) ;  /* 0x0000000000100947 */ /* 0x000fea0003800000 */
[----:B------:R-:W-:-:S07]  /*04d0*/  MOV R10, 0x4f0 ;  /* 0x000004f0000a7802 */ /* 0x000fce0000000f00 */
[----:B------:R-:W-:Y:S05]  /*04e0*/  CALL.REL.NOINC `($__internal_1_$__cuda_sm20_rcp_rn_f32_slowpath) ;  /* 0x0000004000f07944 */ /* 0x000fea0003c00000 */
[----:B------:R-:W-:Y:S01]  /*04f0*/  IMAD.MOV.U32 R8, RZ, RZ, R9 ;  /* 0x000000ffff087224 */ /* 0x000fe200078e0009 */
[----:B------:R-:W-:Y:S06]  /*0500*/  BRA `(.L_x_4) ;  /* 0x0000000000107947 */ /* 0x000fec0003800000 */
.L_x_3:
[----:B------:R-:W0:Y:S02]  /*0510*/  MUFU.RCP R9, R0 ;  /* 0x0000000000097308 */ /* 0x000e240000001000 */
[----:B0-----:R-:W-:-:S04]  /*0520*/  FFMA R8, R9, R0, -1 ;  /* 0xbf80000009087423 */ /* 0x001fc80000000000 */
[----:B------:R-:W-:-:S04]  /*0530*/  FADD.FTZ R8, -R8, -RZ ;  /* 0x800000ff08087221 */ /* 0x000fc80000010100 */
[----:B------:R-:W-:-:S07]  /*0540*/  FFMA R8, R9, R8, R9 ;  /* 0x0000000809087223 */ /* 0x000fce0000000009 */
.L_x_4:
[----:B------:R-:W-:Y:S05]  /*0550*/  BSYNC.RECONVERGENT B1 ;  /* 0x0000000000017941 */ /* 0x000fea0003800200 */
.L_x_2:
[----:B------:R-:W0:Y:S01]  /*0560*/  F2F.F64.F32 R16, R8 ;  /* 0x0000000800107310 */ /* 0x000e220000201800 */
[----:B------:R-:W-:Y:S01]  /*0570*/  UMOV UR4, 0x6c8ac112 ;  /* 0x6c8ac11200047882 */ /* 0x000fe20000000000 */
[----:B------:R-:W-:Y:S02]  /*0580*/  UMOV UR5, 0x3ca7b496 ;  /* 0x3ca7b49600057882 */ /* 0x000fe40000000000 */
[----:B0-----:R-:W-:-:S11]  /*0590*/  DMUL R16, R16, UR4 ;  /* 0x0000000410107c28 */ /* 0x001fd60008000000 */
.L_x_1:
[----:B------:R-:W-:Y:S05]  /*05a0*/  BSYNC.RECONVERGENT B0 ;  /* 0x0000000000007941 */ /* 0x000fea0003800200 */
.L_x_0:
[----:B------:R-:W-:Y:S01]  /*05b0*/  FFMA R12, R22, R22, 1 ;  /* 0x3f800000160c7423 */ /* 0x000fe20000000016 */
[----:B------:R-:W-:Y:S01]  /*05c0*/  IMAD.MOV.U32 R10, RZ, RZ, 0x1 ;  /* 0x00000001ff0a7424 */ /* 0x000fe200078e00ff */
[----:B------:R-:W-:Y:S01]  /*05d0*/  FSETP.GEU.AND P1, PT, |R17|, 6.5827683646048100446e-37, PT ;  /* 0x036000001100780b */ /* 0x000fe20003f2e200 */
[----:B------:R-:W-:Y:S03]  /*05e0*/  BSSY.RECONVERGENT B0, `(.L_x_5) ;  /* 0x0000012000007945 */ /* 0x000fe60003800200 */
[----:B------:R-:W0:Y:S08]  /*05f0*/  F2F.F64.F32 R12, R12 ;  /* 0x0000000c000c7310 */ /* 0x000e300000201800 */
[----:B0-----:R-:W0:Y:S02]  /*0600*/  MUFU.RCP64H R11, R13 ;  /* 0x0000000d000b7308 */ /* 0x001e240000001800 */
[----:B0-----:R-:W-:-:S08]  /*0610*/  DFMA R8, -R12, R10, 1 ;  /* 0x3ff000000c08742b */ /* 0x001fd0000000010a */
[----:B------:R-:W-:-:S08]  /*0620*/  DFMA R8, R8, R8, R8 ;  /* 0x000000080808722b */ /* 0x000fd00000000008 */
[----:B------:R-:W-:-:S08]  /*0630*/  DFMA R8, R10, R8, R10 ;  /* 0x000000080a08722b */ /* 0x000fd0000000000a */
[----:B------:R-:W-:-:S08]  /*0640*/  DFMA R14, -R12, R8, 1 ;  /* 0x3ff000000c0e742b */ /* 0x000fd00000000108 */
[----:B------:R-:W-:-:S08]  /*0650*/  DFMA R14, R8, R14, R8 ;  /* 0x0000000e080e722b */ /* 0x000fd00000000008 */
[----:B------:R-:W-:-:S08]  /*0660*/  DMUL R8, R14, R16 ;  /* 0x000000100e087228 */ /* 0x000fd00000000000 */
[----:B------:R-:W-:-:S08]  /*0670*/  DFMA R10, -R12, R8, R16 ;  /* 0x000000080c0a722b */ /* 0x000fd00000000110 */
[----:B------:R-:W-:-:S10]  /*0680*/  DFMA R14, R14, R10, R8 ;  /* 0x0000000a0e0e722b */ /* 0x000fd40000000008 */
[----:B------:R-:W-:-:S05]  /*0690*/  FFMA R0, RZ, R13, R15 ;  /* 0x0000000dff007223 */ /* 0x000fca000000000f */
[----:B------:R-:W-:-:S13]  /*06a0*/  FSETP.GT.AND P0, PT, |R0|, 1.469367938527859385e-39, PT ;  /* 0x001000000000780b */ /* 0x000fda0003f04200 */
[----:B------:R-:W-:Y:S05]  /*06b0*/  @P0 BRA P1, `(.L_x_6) ;  /* 0x0000000000100947 */ /* 0x000fea0000800000 */
[----:B------:R-:W-:Y:S01]  /*06c0*/  IMAD.MOV.U32 R8, RZ, RZ, R16 ;  /* 0x000000ffff087224 */ /* 0x000fe200078e0010 */
[----:B------:R-:W-:Y:S02]  /*06d0*/  MOV R9, R17 ;  /* 0x0000001100097202 */ /* 0x000fe40000000f00 */
[----:B------:R-:W-:-:S07]  /*06e0*/  MOV R0, 0x700 ;  /* 0x0000070000007802 */ /* 0x000fce0000000f00 */
[----:B------:R-:W-:Y:S05]  /*06f0*/  CALL.REL.NOINC `($__internal_0_$__cuda_sm20_div_rn_f64_full) ;  /* 0x0000003800f87944 */ /* 0x000fea0003c00000 */
.L_x_6:
[----:B------:R-:W-:Y:S05]  /*0700*/  BSYNC.RECONVERGENT B0 ;  /* 0x0000000000007941 */ /* 0x000fea0003800200 */
.L_x_5:
[----:B------:R-:W0:Y:S01]  /*0710*/  LDCU.64 UR4, c[0x0][0x3c0] ;  /* 0x00007800ff0477ac */ /* 0x000e220008000a00 */
[----:B------:R-:W1:Y:S01]  /*0720*/  LDCU.64 UR8, c[0x0][0x3d0] ;  /* 0x00007a00ff0877ac */ /* 0x000e620008000a00 */
[----:B------:R-:W2:Y:S01]  /*0730*/  LDCU.64 UR10, c[0x0][0x3e0] ;  /* 0x00007c00ff0a77ac */ /* 0x000ea20008000a00 */
[----:B0-----:R-:W-:-:S04]  /*0740*/  ISETP.NE.U32.AND P0, PT, RZ, UR4, PT ;  /* 0x00000004ff007c0c */ /* 0x001fc8000bf05070 */
[----:B------:R-:W-:Y:S01]  /*0750*/  ISETP.NE.AND.EX P0, PT, RZ, UR5, PT, P0 ;  /* 0x00000005ff007c0c */ /* 0x000fe2000bf05300 */
[----:B------:R0:W3:Y:S01]  /*0760*/  F2F.F32.F64 R0, R14 ;  /* 0x0000000e00007310 */ /* 0x0000e20000301000 */
[----:B-1----:R-:W-:Y:S01]  /*0770*/  ISETP.NE.U32.AND P1, PT, RZ, UR8, PT ;  /* 0x00000008ff007c0c */ /* 0x002fe2000bf25070 */
[----:B------:R-:W1:Y:S01]  /*0780*/  LDCU.U8 UR5, c[0x0][0x434] ;  /* 0x00008680ff0577ac */ /* 0x000e620008000000 */
[----:B--2---:R-:W-:Y:S02]  /*0790*/  ISETP.NE.U32.AND P2, PT, RZ, UR10, PT ;  /* 0x0000000aff007c0c */ /* 0x004fe4000bf45070 */
[----:B------:R-:W-:Y:S02]  /*07a0*/  ISETP.NE.AND.EX P1, PT, RZ, UR9, PT, P1 ;  /* 0x00000009ff007c0c */ /* 0x000fe4000bf25310 */
[----:B------:R-:W-:-:S05]  /*07b0*/  ISETP.NE.AND.EX P2, PT, RZ, UR11, PT, P2 ;  /* 0x0000000bff007c0c */ /* 0x000fca000bf45320 */
[----:B------:R-:W2:Y:S08]  /*07c0*/  @P0 LDC.64 R12, c[0x0][0x3c0] ;  /* 0x0000f000ff0c0b82 */ /* 0x000eb00000000a00 */
[----:B------:R-:W4:Y:S08]  /*07d0*/  @P1 LDC.64 R8, c[0x0][0x3d0] ;  /* 0x0000f400ff081b82 */ /* 0x000f300000000a00 */
[----:B------:R-:W5:Y:S01]  /*07e0*/  @P2 LDC.64 R10, c[0x0][0x3e0] ;  /* 0x0000f800ff0a2b82 */ /* 0x000f620000000a00 */
[----:B--2---:R-:W-:-:S07]  /*07f0*/  @P0 IMAD.WIDE R12, R6, 0x4, R12 ;  /* 0x00000004060c0825 */ /* 0x004fce00078e020c */
[----:B------:R-:W2:Y:S01]  /*0800*/  @P0 LDC R17, c[0x0][0x3c8] ;  /* 0x0000f200ff110b82 */ /* 0x000ea20000000800 */
[----:B------:R-:W2:Y:S01]  /*0810*/  @P0 LDG.E.CONSTANT R12, desc[UR6][R12.64] ;  /* 0x000000060c0c0981 */ /* 0x000ea2000c1e9900 */
[----:B----4-:R-:W-:-:S06]  /*0820*/  @P1 IMAD.WIDE R8, R6, 0x4, R8 ;  /* 0x0000000406081825 */ /* 0x010fcc00078e0208 */
[----:B------:R-:W4:Y:S01]  /*0830*/  @P1 LDC R19, c[0x0][0x3d8] ;  /* 0x0000f600ff131b82 */ /* 0x000f220000000800 */
[----:B------:R-:W4:Y:S01]  /*0840*/  @P1 LDG.E.CONSTANT R8, desc[UR6][R8.64] ;  /* 0x0000000608081981 */ /* 0x000f22000c1e9900 */
[----:B-----5:R-:W-:-:S06]  /*0850*/  @P2 IMAD.WIDE R10, R6, 0x4, R10 ;  /* 0x00000004060a2825 */ /* 0x020fcc00078e020a */
[----:B------:R-:W5:Y:S01]  /*0860*/  @P2 LDC R21, c[0x0][0x3e8] ;  /* 0x0000fa00ff152b82 */ /* 0x000f620000000800 */
[----:B------:R-:W5:Y:S01]  /*0870*/  @P2 LDG.E.CONSTANT R10, desc[UR6][R10.64] ;  /* 0x000000060a0a2981 */ /* 0x000f62000c1e9900 */
[----:B------:R-:W-:Y:S01]  /*0880*/  BSSY.RECONVERGENT B0, `(.L_x_7) ;  /* 0x0000122000007945 */ /* 0x000fe20003800200 */
[----:B--2---:R-:W-:-:S04]  /*0890*/  @P0 FMUL R24, R12, R17 ;  /* 0x000000110c180220 */ /* 0x004fc80000400000 */
[----:B------:R-:W-:-:S05]  /*08a0*/  FMUL R24, R23, R24 ;  /* 0x0000001817187220 */ /* 0x000fca0000400000 */
[----:B------:R-:W-:Y:S01]  /*08b0*/  FSETP.NEU.AND P0, PT, R24, RZ, PT ;  /* 0x000000ff1800720b */ /* 0x000fe20003f0d000 */
[----:B----4-:R-:W-:Y:S01]  /*08c0*/  @P1 FMUL R26, R8, R19 ;  /* 0x00000013081a1220 */ /* 0x010fe20000400000 */
[----:B-----5:R-:W-:-:S03]  /*08d0*/  @P2 FMUL R28, R10, R21 ;  /* 0x000000150a1c2220 */ /* 0x020fc60000400000 */
[C---:B------:R-:W-:Y:S01]  /*08e0*/  FMUL R26, R23.reuse, R26 ;  /* 0x0000001a171a7220 */ /* 0x040fe20000400000 */
[----:B------:R-:W-:-:S07]  /*08f0*/  FMUL R28, R23, R28 ;  /* 0x0000001c171c7220 */ /* 0x000fce0000400000 */
[----:B------:R-:W-:Y:S01]  /*0900*/  @!P0 CS2R R8, SRZ ;  /* 0x0000000000088805 */ /* 0x000fe2000001ff00 */
[----:B------:R-:W-:Y:S01]  /*0910*/  @!P0 IMAD.MOV.U32 R10, RZ, RZ, RZ ;  /* 0x000000ffff0a8224 */ /* 0x000fe200078e00ff */
[----:B01-3--:R-:W-:Y:S06]  /*0920*/  @!P0 BRA `(.L_x_8) ;  /* 0x00000010005c8947 */ /* 0x00bfec0003800000 */
[----:B------:R-:W0:Y:S01]  /*0930*/  LDC R13, c[0x0][0x41c] ;  /* 0x00010700ff0d7b82 */ /* 0x000e220000000800 */
[----:B------:R-:W-:Y:S01]  /*0940*/  BSSY.RECONVERGENT B1, `(.L_x_9) ;  /* 0x000000d000017945 */ /* 0x000fe20003800200 */
[----:B0-----:R-:W0:Y:S08]  /*0950*/  MUFU.RCP R8, R13 ;  /* 0x0000000d00087308 */ /* 0x001e300000001000 */
[----:B------:R-:W1:Y:S01]  /*0960*/  FCHK P0, R0, R13 ;  /* 0x0000000d00007302 */ /* 0x000e620000000000 */
[----:B0-----:R-:W-:-:S04]  /*0970*/  FFMA R9, R8, -R13, 1 ;  /* 0x3f80000008097423 */ /* 0x001fc8000000080d */
[----:B------:R-:W-:-:S04]  /*0980*/  FFMA R9, R8, R9, R8 ;  /* 0x0000000908097223 */ /* 0x000fc80000000008 */
[----:B------:R-:W-:-:S04]  /*0990*/  FFMA R8, R0, R9, RZ ;  /* 0x0000000900087223 */ /* 0x000fc800000000ff */
[----:B------:R-:W-:-:S04]  /*09a0*/  FFMA R10, R8, -R13, R0 ;  /* 0x8000000d080a7223 */ /* 0x000fc80000000000 */
[----:B------:R-:W-:Y:S01]  /*09b0*/  FFMA R11, R9, R10, R8 ;  /* 0x0000000a090b7223 */ /* 0x000fe20000000008 */
[----:B-1----:R-:W-:Y:S06]  /*09c0*/  @!P0 BRA `(.L_x_10) ;  /* 0x0000000000108947 */ /* 0x002fec0003800000 */
[----:B------:R-:W0:Y:S01]  /*09d0*/  LDCU UR4, c[0x0][0x41c] ;  /* 0x00008380ff0477ac */ /* 0x000e220008000800 */
[----:B------:R-:W-:Y:S01]  /*09e0*/  MOV R12, 0xa10 ;  /* 0x00000a10000c7802 */ /* 0x000fe20000000f00 */
[----:B0-----:R-:W-:-:S07]  /*09f0*/  IMAD.U32 R11, RZ, RZ, UR4 ;  /* 0x00000004ff0b7e24 */ /* 0x001fce000f8e00ff */
[----:B------:R-:W-:Y:S05]  /*0a00*/  CALL.REL.NOINC `($__internal_2_$__cuda_sm3x_div_rn_noftz_f32_slowpath) ;  /* 0x0000004000787944 */ /* 0x000fea0003c00000 */
.L_x_10:
[----:B------:R-:W-:Y:S05]  /*0a10*/  BSYNC.RECONVERGENT B1 ;  /* 0x0000000000017941 */ /* 0x000fea0003800200 */
.L_x_9:
[----:B------:R-:W0:Y:S01]  /*0a20*/  LDC R9, c[0x0][0x428] ;  /* 0x00010a00ff097b82 */ /* 0x000e220000000800 */
[----:B------:R-:W-:Y:S01]  /*0a30*/  ULOP3.LUT UR4, UR5, 0x1, URZ, 0xc0, !UPT ;  /* 0x0000000105047892 */ /* 0x000fe2000f8ec0ff */
[----:B------:R-:W-:Y:S01]  /*0a40*/  FMUL R8, R24, R11 ;  /* 0x0000000b18087220 */ /* 0x000fe20000400000 */
[----:B------:R-:W-:Y:S02]  /*0a50*/  VIADD R16, R3, 0x1 ;  /* 0x0000000103107836 */ /* 0x000fe40000000000 */
[----:B------:R-:W-:Y:S01]  /*0a60*/  UISETP.NE.U32.AND UP0, UPT, UR4, 0x1, UPT ;  /* 0x000000010400788c */ /* 0x000fe2000bf05070 */
[----:B0-----:R-:W-:-:S08]  /*0a70*/  IADD3 R11, PT, PT, R9, -0x1, RZ ;  /* 0xffffffff090b7810 */ /* 0x001fd00007ffe0ff */
[----:B------:R-:W-:Y:S05]  /*0a80*/  BRA.U UP0, `(.L_x_11) ;  /* 0x0000000100907547 */ /* 0x000fea000b800000 */
[----:B------:R-:W-:Y:S02]  /*0a90*/  IABS R12, R9 ;  /* 0x00000009000c7213 */ /* 0x000fe40000000000 */
[----:B------:R-:W-:Y:S02]  /*0aa0*/  IABS R14, R16 ;  /* 0x00000010000e7213 */ /* 0x000fe40000000000 */
[----:B------:R-:W0:Y:S01]  /*0ab0*/  I2F.RP R13, R12 ;  /* 0x0000000c000d7306 */ /* 0x000e220000209400 */
[----:B------:R-:W-:-:S07]  /*0ac0*/  ISETP.GE.AND P1, PT, R16, RZ, PT ;  /* 0x000000ff1000720c */ /* 0x000fce0003f26270 */
[----:B0-----:R-:W0:Y:S02]  /*0ad0*/  MUFU.RCP R13, R13 ;  /* 0x0000000d000d7308 */ /* 0x001e240000001000 */
[----:B0-----:R-:W-:-:S06]  /*0ae0*/  VIADD R10, R13, 0xffffffe ;  /* 0x0ffffffe0d0a7836 */ /* 0x001fcc0000000000 */
[----:B------:R0:W1:Y:S02]  /*0af0*/  F2I.FTZ.U32.TRUNC.NTZ R11, R10 ;  /* 0x0000000a000b7305 */ /* 0x000064000021f000 */
[----:B0-----:R-:W-:Y:S02]  /*0b00*/  IMAD.MOV.U32 R10, RZ, RZ, RZ ;  /* 0x000000ffff0a7224 */ /* 0x001fe400078e00ff */
[----:B-1----:R-:W-:-:S04]  /*0b10*/  IMAD.MOV R15, RZ, RZ, -R11 ;  /* 0x000000ffff0f7224 */ /* 0x002fc800078e0a0b */
[----:B------:R-:W-:-:S04]  /*0b20*/  IMAD R15, R15, R12, RZ ;  /* 0x0000000c0f0f7224 */ /* 0x000fc800078e02ff */
[----:B------:R-:W-:Y:S01]  /*0b30*/  IMAD.HI.U32 R11, R11, R15, R10 ;  /* 0x0000000f0b0b7227 */ /* 0x000fe200078e000a */
[----:B------:R-:W-:Y:S02]  /*0b40*/  MOV R15, R14 ;  /* 0x0000000e000f7202 */ /* 0x000fe40000000f00 */
[----:B------:R-:W-:-:S03]  /*0b50*/  LOP3.LUT R10, RZ, R9, RZ, 0x33, !PT ;  /* 0x00000009ff0a7212 */ /* 0x000fc600078e33ff */
[----:B------:R-:W-:-:S04]  /*0b60*/  IMAD.HI.U32 R14, R11, R15, RZ ;  /* 0x0000000f0b0e7227 */ /* 0x000fc800078e00ff */
[----:B------:R-:W-:-:S04]  /*0b70*/  IMAD.MOV R14, RZ, RZ, -R14 ;  /* 0x000000ffff0e7224 */ /* 0x000fc800078e0a0e */
[----:B------:R-:W-:-:S05]  /*0b80*/  IMAD R13, R12, R14, R15 ;  /* 0x0000000e0c0d7224 */ /* 0x000fca00078e020f */
[----:B------:R-:W-:-:S13]  /*0b90*/  ISETP.GT.U32.AND P0, PT, R12, R13, PT ;  /* 0x0000000d0c00720c */ /* 0x000fda0003f04070 */
[----:B------:R-:W-:-:S05]  /*0ba0*/  @!P0 IMAD.IADD R13, R13, 0x1, -R12 ;  /* 0x000000010d0d8824 */ /* 0x000fca00078e0a0c */
[----:B------:R-:W-:-:S13]  /*0bb0*/  ISETP.GT.U32.AND P0, PT, R12, R13, PT ;  /* 0x0000000d0c00720c */ /* 0x000fda0003f04070 */
[----:B------:R-:W-:Y:S01]  /*0bc0*/  @!P0 IMAD.IADD R13, R13, 0x1, -R12 ;  /* 0x000000010d0d8824 */ /* 0x000fe200078e0a0c */
[----:B------:R-:W-:-:S04]  /*0bd0*/  ISETP.NE.AND P0, PT, R9, RZ, PT ;  /* 0x000000ff0900720c */ /* 0x000fc80003f05270 */
[----:B------:R-:W-:-:S04]  /*0be0*/  @!P1 IADD3 R13, PT, PT, -R13, RZ, RZ ;  /* 0x000000ff0d0d9210 */ /* 0x000fc80007ffe1ff */
[----:B------:R-:W-:-:S05]  /*0bf0*/  SEL R14, R10, R13, !P0 ;  /* 0x0000000d0a0e7207 */ /* 0x000fca0004000000 */
[----:B------:R-:W-:-:S05]  /*0c00*/  IMAD.IADD R14, R14, 0x1, R9 ;  /* 0x000000010e0e7824 */ /* 0x000fca00078e0209 */
[----:B------:R-:W-:Y:S02]  /*0c10*/  IABS R13, R14 ;  /* 0x0000000e000d7213 */ /* 0x000fe40000000000 */
[----:B------:R-:W-:-:S03]  /*0c20*/  ISETP.GE.AND P2, PT, R14, RZ, PT ;  /* 0x000000ff0e00720c */ /* 0x000fc60003f46270 */
[----:B------:R-:W-:-:S04]  /*0c30*/  IMAD.HI.U32 R11, R11, R13, RZ ;  /* 0x0000000d0b0b7227 */ /* 0x000fc800078e00ff */
[----:B------:R-:W-:-:S04]  /*0c40*/  IMAD.MOV R11, RZ, RZ, -R11 ;  /* 0x000000ffff0b7224 */ /* 0x000fc800078e0a0b */
[----:B------:R-:W-:-:S05]  /*0c50*/  IMAD R11, R12, R11, R13 ;  /* 0x0000000b0c0b7224 */ /* 0x000fca00078e020d */
[----:B------:R-:W-:-:S13]  /*0c60*/  ISETP.GT.U32.AND P1, PT, R12, R11, PT ;  /* 0x0000000b0c00720c */ /* 0x000fda0003f24070 */
[----:B------:R-:W-:-:S05]  /*0c70*/  @!P1 IMAD.IADD R11, R11, 0x1, -R12 ;  /* 0x000000010b0b9824 */ /* 0x000fca00078e0a0c */
[----:B------:R-:W-:-:S13]  /*0c80*/  ISETP.GT.U32.AND P1, PT, R12, R11, PT ;  /* 0x0000000b0c00720c */ /* 0x000fda0003f24070 */
[----:B------:R-:W-:-:S05]  /*0c90*/  @!P1 IADD3 R11, PT, PT, R11, -R12, RZ ;  /* 0x8000000c0b0b9210 */ /* 0x000fca0007ffe0ff */
[----:B------:R-:W-:-:S05]  /*0ca0*/  @!P2 IMAD.MOV R11, RZ, RZ, -R11 ;  /* 0x000000ffff0ba224 */ /* 0x000fca00078e0a0b */
[----:B------:R-:W-:Y:S01]  /*0cb0*/  SEL R10, R10, R11, !P0 ;  /* 0x0000000b0a0a7207 */ /* 0x000fe20004000000 */
[----:B------:R-:W-:Y:S06]  /*0cc0*/  BRA `(.L_x_12) ;  /* 0x0000000000047947 */ /* 0x000fec0003800000 */
.L_x_11:
[----:B------:R-:W-:-:S07]  /*0cd0*/  VIMNMX R10, PT, PT, R16, R11, PT ;  /* 0x0000000b100a7248 */ /* 0x000fce0003fe0100 */
.L_x_12:
[----:B------:R-:W0:Y:S01]  /*0ce0*/  LDC.64 R12, c[0x0][0x398] ;  /* 0x0000e600ff0c7b82 */ /* 0x000e220000000a00 */
[----:B------:R-:W-:-:S04]  /*0cf0*/  IMAD R11, R4, R9, R10 ;  /* 0x00000009040b7224 */ /* 0x000fc800078e020a */
[----:B0-----:R-:W-:-:S05]  /*0d00*/  IMAD.WIDE R10, R11, 0x4, R12 ;  /* 0x000000040b0a7825 */ /* 0x001fca00078e020c */
[----:B------:R0:W5:Y:S01]  /*0d10*/  LDG.E.CONSTANT R15, desc[UR6][R10.64] ;  /* 0x000000060a0f7981 */ /* 0x000162000c1e9900 */
[----:B------:R-:W-:Y:S01]  /*0d20*/  UISETP.NE.AND UP0, UPT, UR4, URZ, UPT ;  /* 0x000000ff0400728c */ /* 0x000fe2000bf05270 */
[----:B------:R-:W-:-:S08]  /*0d30*/  VIADD R14, R3, 0xffffffff ;  /* 0xffffffff030e7836 */ /* 0x000fd00000000000 */
[----:B0-----:R-:W-:Y:S05]  /*0d40*/  BRA.U !UP0, `(.L_x_13) ;  /* 0x00000001088c7547 */ /* 0x001fea000b800000 */
[----:B------:R-:W-:Y:S02]  /*0d50*/  IABS R17, R9 ;  /* 0x0000000900117213 */ /* 0x000fe40000000000 */
[----:B------:R-:W-:Y:S02]  /*0d60*/  IABS R18, R14 ;  /* 0x0000000e00127213 */ /* 0x000fe40000000000 */
[----:B------:R-:W0:Y:S01]  /*0d70*/  I2F.RP R19, R17 ;  /* 0x0000001100137306 */ /* 0x000e220000209400 */
[----:B------:R-:W-:-:S07]  /*0d80*/  ISETP.GE.AND P1, PT, R14, RZ, PT ;  /* 0x000000ff0e00720c */ /* 0x000fce0003f26270 */
[----:B0-----:R-:W0:Y:S02]  /*0d90*/  MUFU.RCP R19, R19 ;  /* 0x0000001300137308 */ /* 0x001e240000001000 */
[----:B0-----:R-:W-:Y:S01]  /*0da0*/  VIADD R20, R19, 0xffffffe ;  /* 0x0ffffffe13147836 */ /* 0x001fe20000000000 */
[----:B------:R-:W-:-:S05]  /*0db0*/  LOP3.LUT R19, RZ, R9, RZ, 0x33, !PT ;  /* 0x00000009ff137212 */ /* 0x000fca00078e33ff */
[----:B------:R-:W0:Y:S02]  /*0dc0*/  F2I.FTZ.U32.TRUNC.NTZ R11, R20 ;  /* 0x00000014000b7305 */ /* 0x000e24000021f000 */
[----:B0-----:R-:W-:-:S05]  /*0dd0*/  IADD3 R10, PT, PT, RZ, -R11, RZ ;  /* 0x8000000bff0a7210 */ /* 0x001fca0007ffe0ff */
[----:B------:R-:W-:Y:S02]  /*0de0*/  IMAD R21, R10, R17, RZ ;  /* 0x000000110a157224 */ /* 0x000fe400078e02ff */
[----:B------:R-:W-:-:S04]  /*0df0*/  IMAD.MOV.U32 R10, RZ, RZ, RZ ;  /* 0x000000ffff0a7224 */ /* 0x000fc800078e00ff */
[----:B------:R-:W-:-:S06]  /*0e00*/  IMAD.HI.U32 R10, R11, R21, R10 ;  /* 0x000000150b0a7227 */ /* 0x000fcc00078e000a */
[----:B------:R-:W-:-:S04]  /*0e10*/  IMAD.HI.U32 R11, R10, R18, RZ ;  /* 0x000000120a0b7227 */ /* 0x000fc800078e00ff */
[----:B------:R-:W-:-:S04]  /*0e20*/  IMAD.MOV R11, RZ, RZ, -R11 ;  /* 0x000000ffff0b7224 */ /* 0x000fc800078e0a0b */
[----:B------:R-:W-:-:S05]  /*0e30*/  IMAD R18, R17, R11, R18 ;  /* 0x0000000b11127224 */ /* 0x000fca00078e0212 */
[----:B------:R-:W-:-:S13]  /*0e40*/  ISETP.GT.U32.AND P0, PT, R17, R18, PT ;  /* 0x000000121100720c */ /* 0x000fda0003f04070 */
[----:B------:R-:W-:-:S05]  /*0e50*/  @!P0 IMAD.IADD R18, R18, 0x1, -R17 ;  /* 0x0000000112128824 */ /* 0x000fca00078e0a11 */
[----:B------:R-:W-:-:S13]  /*0e60*/  ISETP.GT.U32.AND P0, PT, R17, R18, PT ;  /* 0x000000121100720c */ /* 0x000fda0003f04070 */
[----:B------:R-:W-:Y:S02]  /*0e70*/  @!P0 IADD3 R18, PT, PT, R18, -R17, RZ ;  /* 0x8000001112128210 */ /* 0x000fe40007ffe0ff */
[----:B------:R-:W-:-:S03]  /*0e80*/  ISETP.NE.AND P0, PT, R9, RZ, PT ;  /* 0x000000ff0900720c */ /* 0x000fc60003f05270 */
[----:B------:R-:W-:-:S05]  /*0e90*/  @!P1 IMAD.MOV R18, RZ, RZ, -R18 ;  /* 0x000000ffff129224 */ /* 0x000fca00078e0a12 */
        /* <DEDUP_REMOVED lines=8> */
[----:B------:R-:W-:-:S04]  /*0f20*/  @!P1 IADD3 R10, PT, PT, R10, -R17, RZ ;  /* 0x800000110a0a9210 */ /* 0x000fc80007ffe0ff */
[----:B------:R-:W-:-:S13]  /*0f30*/  ISETP.GT.U32.AND P1, PT, R17, R10, PT ;  /* 0x0000000a1100720c */ /* 0x000fda0003f24070 */
[----:B------:R-:W-:-:S04]  /*0f40*/  @!P1 IMAD.IADD R10, R10, 0x1, -R17 ;  /* 0x000000010a0a9824 */ /* 0x000fc800078e0a11 */
[----:B------:R-:W-:-:S05]  /*0f50*/  @!P2 IMAD.MOV R10, RZ, RZ, -R10 ;  /* 0x000000ffff0aa224 */ /* 0x000fca00078e0a0a */
[----:B------:R-:W-:Y:S01]  /*0f60*/  SEL R10, R19, R10, !P0 ;  /* 0x0000000a130a7207 */ /* 0x000fe20004000000 */
[----:B------:R-:W-:Y:S06]  /*0f70*/  BRA `(.L_x_14) ;  /* 0x0000000000047947 */ /* 0x000fec0003800000 */
.L_x_13:
[----:B------:R-:W-:-:S07]  /*0f80*/  VIMNMX R10, PT, PT, RZ, R14, !PT ;  /* 0x0000000eff0a7248 */ /* 0x000fce0007fe0100 */
.L_x_14:
[----:B------:R-:W-:-:S04]  /*0f90*/  IMAD R11, R4, R9, R10 ;  /* 0x00000009040b7224 */ /* 0x000fc800078e020a */
[----:B------:R-:W-:-:S06]  /*0fa0*/  IMAD.WIDE R12, R11, 0x4, R12 ;  /* 0x000000040b0c7825 */ /* 0x000fcc00078e020c */
[----:B------:R-:W2:Y:S02]  /*0fb0*/  LDG.E.CONSTANT R12, desc[UR6][R12.64] ;  /* 0x000000060c0c7981 */ /* 0x000ea4000c1e9900 */
[----:B--2--5:R-:W-:Y:S01]  /*0fc0*/  FADD R15, R15, -R12 ;  /* 0x8000000c0f0f7221 */ /* 0x024fe20000000000 */
[----:B------:R-:W-:Y:S06]  /*0fd0*/  BRA.U !UP0, `(.L_x_15) ;  /* 0x0000000108947547 */ /* 0x000fec000b800000 */
[----:B------:R-:W-:Y:S02]  /*0fe0*/  IABS R12, R9 ;  /* 0x00000009000c7213 */ /* 0x000fe40000000000 */
[----:B------:R-:W-:Y:S02]  /*0ff0*/  IABS R19, R16 ;  /* 0x0000001000137213 */ /* 0x000fe40000000000 */
[----:B------:R-:W0:Y:S01]  /*1000*/  I2F.RP R13, R12 ;  /* 0x0000000c000d7306 */ /* 0x000e220000209400 */
[----:B------:R-:W-:-:S07]  /*1010*/  ISETP.GE.AND P1, PT, R16, RZ, PT ;  /* 0x000000ff1000720c */ /* 0x000fce0003f26270 */
[----:B0-----:R-:W0:Y:S02]  /*1020*/  MUFU.RCP R13, R13 ;  /* 0x0000000d000d7308 */ /* 0x001e240000001000 */
[----:B0-----:R-:W-:-:S06]  /*1030*/  IADD3 R10, PT, PT, R13, 0xffffffe, RZ ;  /* 0x0ffffffe0d0a7810 */ /* 0x001fcc0007ffe0ff */
[----:B------:R0:W1:Y:S02]  /*1040*/  F2I.FTZ.U32.TRUNC.NTZ R11, R10 ;  /* 0x0000000a000b7305 */ /* 0x000064000021f000 */
[----:B0-----:R-:W-:Y:S02]  /*1050*/  IMAD.MOV.U32 R10, RZ, RZ, RZ ;  /* 0x000000ffff0a7224 */ /* 0x001fe400078e00ff */
[----:B-1----:R-:W-:-:S04]  /*1060*/  IMAD.MOV R17, RZ, RZ, -R11 ;  /* 0x000000ffff117224 */ /* 0x002fc800078e0a0b */
[----:B------:R-:W-:-:S04]  /*1070*/  IMAD R17, R17, R12, RZ ;  /* 0x0000000c11117224 */ /* 0x000fc800078e02ff */
[----:B------:R-:W-:Y:S01]  /*1080*/  IMAD.HI.U32 R18, R11, R17, R10 ;  /* 0x000000110b127227 */ /* 0x000fe200078e000a */
[----:B------:R-:W-:-:S05]  /*1090*/  MOV R11, R19 ;  /* 0x00000013000b7202 */ /* 0x000fca0000000f00 */
[----:B------:R-:W-:-:S04]  /*10a0*/  IMAD.HI.U32 R17, R18, R11, RZ ;  /* 0x0000000b12117227 */ /* 0x000fc800078e00ff */
[----:B------:R-:W-:-:S04]  /*10b0*/  IMAD.MOV R17, RZ, RZ, -R17 ;  /* 0x000000ffff117224 */ /* 0x000fc800078e0a11 */
[----:B------:R-:W-:Y:S01]  /*10c0*/  IMAD R11, R12, R17, R11 ;  /* 0x000000110c0b7224 */ /* 0x000fe200078e020b */
[----:B------:R-:W-:-:S04]  /*10d0*/  LOP3.LUT R17, RZ, R9, RZ, 0x33, !PT ;  /* 0x00000009ff117212 */ /* 0x000fc800078e33ff */
[----:B------:R-:W-:-:S13]  /*10e0*/  ISETP.GT.U32.AND P0, PT, R12, R11, PT ;  /* 0x0000000b0c00720c */ /* 0x000fda0003f04070 */
[----:B------:R-:W-:-:S05]  /*10f0*/  @!P0 IMAD.IADD R11, R11, 0x1, -R12 ;  /* 0x000000010b0b8824 */ /* 0x000fca00078e0a0c */
[----:B------:R-:W-:-:S13]  /*1100*/  ISETP.GT.U32.AND P0, PT, R12, R11, PT ;  /* 0x0000000b0c00720c */ /* 0x000fda0003f04070 */
[----:B------:R-:W-:Y:S02]  /*1110*/  @!P0 IADD3 R11, PT, PT, R11, -R12, RZ ;  /* 0x8000000c0b0b8210 */ /* 0x000fe40007ffe0ff */
[----:B------:R-:W-:-:S03]  /*1120*/  ISETP.NE.AND P0, PT, R9, RZ, PT ;  /* 0x000000ff0900720c */ /* 0x000fc60003f05270 */
[----:B------:R-:W-:-:S04]  /*1130*/  IMAD.MOV.U32 R10, RZ, RZ, R11 ;  /* 0x000000ffff0a7224 */ /* 0x000fc800078e000b */
[----:B------:R-:W-:-:S05]  /*1140*/  @!P1 IMAD.MOV R10, RZ, RZ, -R10 ;  /* 0x000000ffff0a9224 */ /* 0x000fca00078e0a0a */
[----:B------:R-:W-:-:S04]  /*1150*/  SEL R10, R17, R10, !P0 ;  /* 0x0000000a110a7207 */ /* 0x000fc80004000000 */
[----:B------:R-:W-:-:S04]  /*1160*/  IADD3 R10, PT, PT, R10, R9, RZ ;  /* 0x000000090a0a7210 */ /* 0x000fc80007ffe0ff */
        /* <DEDUP_REMOVED lines=12> */
.L_x_15:
[----:B------:R-:W-:-:S07]  /*1230*/  VIADDMNMX R12, R9, 0xffffffff, R16, PT ;  /* 0xffffffff090c7846 */ /* 0x000fce0003800110 */
.L_x_16:
[----:B------:R-:W0:Y:S01]  /*1240*/  LDC.64 R10, c[0x0][0x3a0] ;  /* 0x0000e800ff0a7b82 */ /* 0x000e220000000a00 */
[----:B------:R-:W-:-:S04]  /*1250*/  IMAD R13, R4, R9, R12 ;  /* 0x00000009040d7224 */ /* 0x000fc800078e020c */
[----:B0-----:R-:W-:-:S05]  /*1260*/  IMAD.WIDE R12, R13, 0x4, R10 ;  /* 0x000000040d0c7825 */ /* 0x001fca00078e020a */
[----:B------:R0:W5:Y:S01]  /*1270*/  LDG.E.CONSTANT R17, desc[UR6][R12.64] ;  /* 0x000000060c117981 */ /* 0x000162000c1e9900 */
[----:B------:R-:W-:Y:S05]  /*1280*/  BRA.U !UP0, `(.L_x_17) ;  /* 0x0000000108907547 */ /* 0x000fea000b800000 */
[----:B------:R-:W-:Y:S01]  /*1290*/  IABS R18, R9 ;  /* 0x0000000900127213 */ /* 0x000fe20000000000 */
[----:B0-----:R-:W-:Y:S01]  /*12a0*/  IMAD.MOV.U32 R12, RZ, RZ, RZ ;  /* 0x000000ffff0c7224 */ /* 0x001fe200078e00ff */
[----:B------:R-:W-:Y:S02]  /*12b0*/  IABS R20, R14 ;  /* 0x0000000e00147213 */ /* 0x000fe40000000000 */
[----:B------:R-:W0:Y:S01]  /*12c0*/  I2F.RP R19, R18 ;  /* 0x0000001200137306 */ /* 0x000e220000209400 */
[----:B------:R-:W-:-:S07]  /*12d0*/  ISETP.GE.AND P1, PT, R14, RZ, PT ;  /* 0x000000ff0e00720c */ /* 0x000fce0003f26270 */
[----:B0-----:R-:W0:Y:S02]  /*12e0*/  MUFU.RCP R19, R19 ;  /* 0x0000001300137308 */ /* 0x001e240000001000 */
[----:B0-----:R-:W-:-:S06]  /*12f0*/  VIADD R13, R19, 0xffffffe ;  /* 0x0ffffffe130d7836 */ /* 0x001fcc0000000000 */
[----:B------:R-:W0:Y:S02]  /*1300*/  F2I.FTZ.U32.TRUNC.NTZ R13, R13 ;  /* 0x0000000d000d7305 */ /* 0x000e24000021f000 */
[----:B0-----:R-:W-:-:S05]  /*1310*/  IADD3 R21, PT, PT, RZ, -R13, RZ ;  /* 0x8000000dff157210 */ /* 0x001fca0007ffe0ff */
[----:B------:R-:W-:-:S04]  /*1320*/  IMAD R21, R21, R18, RZ ;  /* 0x0000001215157224 */ /* 0x000fc800078e02ff */
[----:B------:R-:W-:Y:S01]  /*1330*/  IMAD.HI.U32 R12, R13, R21, R12 ;  /* 0x000000150d0c7227 */ /* 0x000fe200078e000c */
[----:B------:R-:W-:-:S03]  /*1340*/  LOP3.LUT R13, RZ, R9, RZ, 0x33, !PT ;  /* 0x00000009ff0d7212 */ /* 0x000fc600078e33ff */
[----:B------:R-:W-:-:S04]  /*1350*/  IMAD.MOV.U32 R21, RZ, RZ, R20 ;  /* 0x000000ffff157224 */ /* 0x000fc800078e0014 */
[----:B------:R-:W-:-:S05]  /*1360*/  IMAD.HI.U32 R20, R12, R21, RZ ;  /* 0x000000150c147227 */ /* 0x000fca00078e00ff */
[----:B------:R-:W-:-:S05]  /*1370*/  IADD3 R20, PT, PT, -R20, RZ, RZ ;  /* 0x000000ff14147210 */ /* 0x000fca0007ffe1ff */
        /* <DEDUP_REMOVED lines=21> */
.L_x_17:
[----:B0-----:R-:W-:-:S07]  /*14d0*/  VIMNMX R13, PT, PT, RZ, R14, !PT ;  /* 0x0000000eff0d7248 */ /* 0x001fce0007fe0100 */
.L_x_18:
[----:B------:R-:W-:-:S04]  /*14e0*/  IMAD R13, R4, R9, R13 ;  /* 0x00000009040d7224 */ /* 0x000fc800078e020d */
[----:B------:R-:W-:-:S06]  /*14f0*/  IMAD.WIDE R10, R13, 0x4, R10 ;  /* 0x000000040d0a7825 */ /* 0x000fcc00078e020a */
[----:B------:R-:W2:Y:S02]  /*1500*/  LDG.E.CONSTANT R10, desc[UR6][R10.64] ;  /* 0x000000060a0a7981 */ /* 0x000ea4000c1e9900 */
[----:B--2--5:R-:W-:Y:S01]  /*1510*/  FADD R17, R17, -R10 ;  /* 0x8000000a11117221 */ /* 0x024fe20000000000 */
[----:B------:R-:W-:Y:S06]  /*1520*/  BRA.U !UP0, `(.L_x_19) ;  /* 0x0000000108947547 */ /* 0x000fec000b800000 */
[-C--:B------:R-:W-:Y:S02]  /*1530*/  IABS R12, R9.reuse ;  /* 0x00000009000c7213 */ /* 0x080fe40000000000 */
[----:B------:R-:W-:Y:S02]  /*1540*/  IABS R20, R16 ;  /* 0x0000001000147213 */ /* 0x000fe40000000000 */
[----:B------:R-:W0:Y:S01]  /*1550*/  I2F.RP R13, R12 ;  /* 0x0000000c000d7306 */ /* 0x000e220000209400 */
[----:B------:R-:W-:Y:S02]  /*1560*/  ISETP.GE.AND P1, PT, R16, RZ, PT ;  /* 0x000000ff1000720c */ /* 0x000fe40003f26270 */
[----:B------:R-:W-:-:S05]  /*1570*/  LOP3.LUT R16, RZ, R9, RZ, 0x33, !PT ;  /* 0x00000009ff107212 */ /* 0x000fca00078e33ff */
        /* <DEDUP_REMOVED lines=32> */
.L_x_19:
[----:B------:R-:W-:-:S07]  /*1780*/  VIADDMNMX R16, R9, 0xffffffff, R16, PT ;  /* 0xffffffff09107846 */ /* 0x000fce0003800110 */
.L_x_20:
        /* <DEDUP_REMOVED lines=15> */
[----:B------:R-:W-:-:S04]  /*1880*/  IMAD.HI.U32 R12, R13, R21, R12 ;  /* 0x000000150d0c7227 */ /* 0x000fc800078e000c */
[----:B------:R-:W-:-:S04]  /*1890*/  IMAD.MOV.U32 R21, RZ, RZ, R20 ;  /* 0x000000ffff157224 */ /* 0x000fc800078e0014 */
[----:B------:R-:W-:-:S05]  /*18a0*/  IMAD.HI.U32 R20, R12, R21, RZ ;  /* 0x000000150c147227 */ /* 0x000fca00078e00ff */
[----:B------:R-:W-:-:S05]  /*18b0*/  IADD3 R20, PT, PT, -R20, RZ, RZ ;  /* 0x000000ff14147210 */ /* 0x000fca0007ffe1ff */
[----:B------:R-:W-:Y:S01]  /*18c0*/  IMAD R13, R18, R20, R21 ;  /* 0x00000014120d7224 */ /* 0x000fe200078e0215 */
[----:B------:R-:W-:-:S04]  /*18d0*/  LOP3.LUT R20, RZ, R9, RZ, 0x33, !PT ;  /* 0x00000009ff147212 */ /* 0x000fc800078e33ff */
        /* <DEDUP_REMOVED lines=20> */
.L_x_21:
[----:B0-----:R-:W-:-:S07]  /*1a20*/  VIMNMX R13, PT, PT, RZ, R14, !PT ;  /* 0x0000000eff0d7248 */ /* 0x001fce0007fe0100 */
.L_x_22:
[----:B------:R-:W-:-:S04]  /*1a30*/  IMAD R13, R4, R9, R13 ;  /* 0x00000009040d7224 */ /* 0x000fc800078e020d */
[----:B------:R-:W-:-:S05]  /*1a40*/  IMAD.WIDE R12, R13, 0x4, R10 ;  /* 0x000000040d0c7825 */ /* 0x000fca00078e020a */
[----:B------:R-:W2:Y:S01]  /*1a50*/  LDG.E.CONSTANT R11, desc[UR6][R12.64] ;  /* 0x000000060c0b7981 */ /* 0x000ea2000c1e9900 */
[C---:B------:R-:W-:Y:S01]  /*1a60*/  FFMA R10, R8.reuse, R15, RZ ;  /* 0x0000000f080a7223 */ /* 0x040fe200000000ff */
[----:B------:R-:W-:Y:S01]  /*1a70*/  FFMA R9, R8, R17, RZ ;  /* 0x0000001108097223 */ /* 0x000fe200000000ff */
[----:B--2--5:R-:W-:-:S04]  /*1a80*/  FADD R11, R16, -R11 ;  /* 0x8000000b100b7221 */ /* 0x024fc80000000000 */
[----:B------:R-:W-:-:S07]  /*1a90*/  FFMA R8, R8, R11, RZ ;  /* 0x0000000b08087223 */ /* 0x000fce00000000ff */
.L_x_8:
[----:B------:R-:W-:Y:S05]  /*1aa0*/  BSYNC.RECONVERGENT B0 ;  /* 0x0000000000007941 */ /* 0x000fea0003800200 */
.L_x_7:
[----:B------:R-:W-:Y:S01]  /*1ab0*/  FSETP.NEU.AND P0, PT, R26, RZ, PT ;  /* 0x000000ff1a00720b */ /* 0x000fe20003f0d000 */
[----:B------:R-:W-:-:S12]  /*1ac0*/  BSSY.RECONVERGENT B0, `(.L_x_23) ;  /* 0x0000121000007945 */ /* 0x000fd80003800200 */
[----:B------:R-:W-:Y:S05]  /*1ad0*/  @!P0 BRA `(.L_x_24) ;  /* 0x00000010007c8947 */ /* 0x000fea0003800000 */
        /* <DEDUP_REMOVED lines=11> */
[----:B------:R-:W-:Y:S02]  /*1b90*/  MOV R12, 0x1bc0 ;  /* 0x00001bc0000c7802 */ /* 0x000fe40000000f00 */
[----:B0-----:R-:W-:-:S07]  /*1ba0*/  MOV R11, UR4 ;  /* 0x00000004000b7c02 */ /* 0x001fce0008000f00 */
[----:B------:R-:W-:Y:S05]  /*1bb0*/  CALL.REL.NOINC `($__internal_2_$__cuda_sm3x_div_rn_noftz_f32_slowpath) ;  /* 0x00000030000c7944 */ /* 0x000fea0003c00000 */
.L_x_26:
[----:B------:R-:W-:Y:S05]  /*1bc0*/  BSYNC.RECONVERGENT B1 ;  /* 0x0000000000017941 */ /* 0x000fea0003800200 */
.L_x_25:
[----:B------:R-:W0:Y:S01]  /*1bd0*/  LDC R4, c[0x0][0x42c] ;  /* 0x00010b00ff047b82 */ /* 0x000e220000000800 */
[----:B------:R-:W-:Y:S01]  /*1be0*/  ULOP3.LUT UP0, UR4, UR5, 0x2, URZ, 0xc0, !UPT ;  /* 0x0000000205047892 */ /* 0x000fe2000f80c0ff */
[----:B------:R-:W-:Y:S01]  /*1bf0*/  FMUL R11, R26, R11 ;  /* 0x0000000b1a0b7220 */ /* 0x000fe20000400000 */
[----:B------:R-:W-:Y:S02]  /*1c00*/  VIADD R19, R2, 0x1 ;  /* 0x0000000102137836 */ /* 0x000fe40000000000 */
[----:B0-----:R-:W-:-:S05]  /*1c10*/  VIADD R12, R4, 0xffffffff ;  /* 0xffffffff040c7836 */ /* 0x001fca0000000000 */
[----:B------:R-:W-:Y:S05]  /*1c20*/  BRA.U !UP0, `(.L_x_27) ;  /* 0x0000000108907547 */ /* 0x000fea000b800000 */
        /* <DEDUP_REMOVED lines=26> */
[----:B------:R-:W-:-:S05]  /*1dd0*/  IMAD.HI.U32 R13, R13, R16, RZ ;  /* 0x000000100d0d7227 */ /* 0x000fca00078e00ff */
[----:B------:R-:W-:-:S05]  /*1de0*/  IADD3 R13, PT, PT, -R13, RZ, RZ ;  /* 0x000000ff0d0d7210 */ /* 0x000fca0007ffe1ff */
[----:B------:R-:W-:-:S05]  /*1df0*/  IMAD R13, R14, R13, R16 ;  /* 0x0000000d0e0d7224 */ /* 0x000fca00078e0210 */
[----:B------:R-:W-:-:S13]  /*1e00*/  ISETP.GT.U32.AND P1, PT, R14, R13, PT ;  /* 0x0000000d0e00720c */ /* 0x000fda0003f24070 */
[----:B------:R-:W-:-:S05]  /*1e10*/  @!P1 IMAD.IADD R13, R13, 0x1, -R14 ;  /* 0x000000010d0d9824 */ /* 0x000fca00078e0a0e */
[----:B------:R-:W-:-:S13]  /*1e20*/  ISETP.GT.U32.AND P1, PT, R14, R13, PT ;  /* 0x0000000d0e00720c */ /* 0x000fda0003f24070 */
[----:B------:R-:W-:-:S05]  /*1e30*/  @!P1 IMAD.IADD R13, R13, 0x1, -R14 ;  /* 0x000000010d0d9824 */ /* 0x000fca00078e0a0e */
[----:B------:R-:W-:-:S04]  /*1e40*/  @!P2 IADD3 R13, PT, PT, -R13, RZ, RZ ;  /* 0x000000ff0d0da210 */ /* 0x000fc80007ffe1ff */
[----:B------:R-:W-:Y:S01]  /*1e50*/  SEL R12, R12, R13, !P0 ;  /* 0x0000000d0c0c7207 */ /* 0x000fe20004000000 */
[----:B------:R-:W-:Y:S06]  /*1e60*/  BRA `(.L_x_28) ;  /* 0x0000000000047947 */ /* 0x000fec0003800000 */
.L_x_27:
[----:B------:R-:W-:-:S07]  /*1e70*/  VIMNMX R12, PT, PT, R19, R12, PT ;  /* 0x0000000c130c7248 */ /* 0x000fce0003fe0100 */
.L_x_28:
[----:B------:R-:W0:Y:S01]  /*1e80*/  LDC.64 R14, c[0x0][0x398] ;  /* 0x0000e600ff0e7b82 */ /* 0x000e220000000a00 */
[----:B------:R-:W1:Y:S01]  /*1e90*/  LDCU UR8, c[0x0][0x428] ;  /* 0x00008500ff0877ac */ /* 0x000e620008000800 */
[----:B------:R-:W-:-:S04]  /*1ea0*/  IMAD R12, R5, R4, R12 ;  /* 0x00000004050c7224 */ /* 0x000fc800078e020c */
[----:B-1----:R-:W-:-:S04]  /*1eb0*/  IMAD R13, R12, UR8, R3 ;  /* 0x000000080c0d7c24 */ /* 0x002fc8000f8e0203 */
[----:B0-----:R-:W-:-:S05]  /*1ec0*/  IMAD.WIDE R12, R13, 0x4, R14 ;  /* 0x000000040d0c7825 */ /* 0x001fca00078e020e */
[----:B------:R0:W5:Y:S01]  /*1ed0*/  LDG.E.CONSTANT R17, desc[UR6][R12.64] ;  /* 0x000000060c117981 */ /* 0x000162000c1e9900 */
[----:B------:R-:W-:Y:S01]  /*1ee0*/  UISETP.NE.AND UP0, UPT, UR4, URZ, UPT ;  /* 0x000000ff0400728c */ /* 0x000fe2000bf05270 */
[----:B------:R-:W-:-:S08]  /*1ef0*/  VIADD R16, R2, 0xffffffff ;  /* 0xffffffff02107836 */ /* 0x000fd00000000000 */
[----:B0-----:R-:W-:Y:S05]  /*1f00*/  BRA.U !UP0, `(.L_x_29) ;  /* 0x0000000108947547 */ /* 0x001fea000b800000 */
[----:B------:R-:W-:Y:S01]  /*1f10*/  IABS R18, R4 ;  /* 0x0000000400127213 */ /* 0x000fe20000000000 */
[----:B------:R-:W-:Y:S01]  /*1f20*/  IMAD.MOV.U32 R12, RZ, RZ, RZ ;  /* 0x000000ffff0c7224 */ /* 0x000fe200078e00ff */
        /* <DEDUP_REMOVED lines=18> */
[----:B------:R-:W-:Y:S02]  /*2050*/  MOV R20, R13 ;  /* 0x0000000d00147202 */ /* 0x000fe40000000f00 */
[----:B------:R-:W-:-:S03]  /*2060*/  LOP3.LUT R13, RZ, R4, RZ, 0x33, !PT ;  /* 0x00000004ff0d7212 */ /* 0x000fc600078e33ff */
        /* <DEDUP_REMOVED lines=15> */
.L_x_29:
[----:B------:R-:W-:-:S07]  /*2160*/  VIMNMX R13, PT, PT, RZ, R16, !PT ;  /* 0x00000010ff0d7248 */ /* 0x000fce0007fe0100 */
.L_x_30:
[----:B------:R-:W-:-:S04]  /*2170*/  IMAD R12, R5, R4, R13 ;  /* 0x00000004050c7224 */ /* 0x000fc800078e020d */
[----:B------:R-:W-:-:S04]  /*2180*/  IMAD R13, R12, UR8, R3 ;  /* 0x000000080c0d7c24 */ /* 0x000fc8000f8e0203 */
        /* <DEDUP_REMOVED lines=9> */
[----:B0-----:R-:W-:-:S06]  /*2220*/  VIADD R12, R15, 0xffffffe ;  /* 0x0ffffffe0f0c7836 */ /* 0x001fcc0000000000 */
[----:B------:R0:W1:Y:S02]  /*2230*/  F2I.FTZ.U32.TRUNC.NTZ R13, R12 ;  /* 0x0000000c000d7305 */ /* 0x000064000021f000 */
[----:B0-----:R-:W-:Y:S02]  /*2240*/  HFMA2 R12, -RZ, RZ, 0, 0 ;  /* 0x00000000ff0c7431 */ /* 0x001fe400000001ff */
[----:B-1----:R-:W-:-:S04]  /*2250*/  IMAD.MOV R21, RZ, RZ, -R13 ;  /* 0x000000ffff157224 */ /* 0x002fc800078e0a0d */
[----:B------:R-:W-:-:S04]  /*2260*/  IMAD R21, R21, R14, RZ ;  /* 0x0000000e15157224 */ /* 0x000fc800078e02ff */
[----:B------:R-:W-:-:S04]  /*2270*/  IMAD.HI.U32 R18, R13, R21, R12 ;  /* 0x000000150d127227 */ /* 0x000fc800078e000c */
[----:B------:R-:W-:-:S04]  /*2280*/  IMAD.MOV.U32 R13, RZ, RZ, R20 ;  /* 0x000000ffff0d7224 */ /* 0x000fc800078e0014 */
[----:B------:R-:W-:-:S04]  /*2290*/  IMAD.HI.U32 R20, R18, R13, RZ ;  /* 0x0000000d12147227 */ /* 0x000fc800078e00ff */
[----:B------:R-:W-:-:S04]  /*22a0*/  IMAD.MOV R20, RZ, RZ, -R20 ;  /* 0x000000ffff147224 */ /* 0x000fc800078e0a14 */
[----:B------:R-:W-:Y:S01]  /*22b0*/  IMAD R13, R14, R20, R13 ;  /* 0x000000140e0d7224 */ /* 0x000fe200078e020d */
[----:B------:R-:W-:-:S04]  /*22c0*/  LOP3.LUT R20, RZ, R4, RZ, 0x33, !PT ;  /* 0x00000004ff147212 */ /* 0x000fc800078e33ff */
[----:B------:R-:W-:-:S13]  /*22d0*/  ISETP.GT.U32.AND P0, PT, R14, R13, PT ;  /* 0x0000000d0e00720c */ /* 0x000fda0003f04070 */
[----:B------:R-:W-:-:S04]  /*22e0*/  @!P0 IADD3 R13, PT, PT, R13, -R14, RZ ;  /* 0x8000000e0d0d8210 */ /* 0x000fc80007ffe0ff */
[----:B------:R-:W-:-:S13]  /*22f0*/  ISETP.GT.U32.AND P0, PT, R14, R13, PT ;  /* 0x0000000d0e00720c */ /* 0x000fda0003f04070 */
[----:B------:R-:W-:Y:S01]  /*2300*/  @!P0 IMAD.IADD R13, R13, 0x1, -R14 ;  /* 0x000000010d0d8824 */ /* 0x000fe200078e0a0e */
[----:B------:R-:W-:-:S03]  /*2310*/  ISETP.NE.AND P0, PT, R4, RZ, PT ;  /* 0x000000ff0400720c */ /* 0x000fc60003f05270 */
[----:B------:R-:W-:-:S05]  /*2320*/  IMAD.MOV.U32 R12, RZ, RZ, R13 ;  /* 0x000000ffff0c7224 */ /* 0x000fca00078e000d */
        /* <DEDUP_REMOVED lines=15> */
.L_x_31:
[----:B------:R-:W-:-:S07]  /*2420*/  VIADDMNMX R15, R4, 0xffffffff, R19, PT ;  /* 0xffffffff040f7846 */ /* 0x000fce0003800113 */
.L_x_32:
[----:B------:R-:W0:Y:S01]  /*2430*/  LDC.64 R12, c[0x0][0x3a0] ;  /* 0x0000e800ff0c7b82 */ /* 0x000e220000000a00 */
[----:B------:R-:W-:-:S04]  /*2440*/  IMAD R14, R5, R4, R15 ;  /* 0x00000004050e7224 */ /* 0x000fc800078e020f */
[----:B------:R-:W-:-:S04]  /*2450*/  IMAD R15, R14, UR8, R3 ;  /* 0x000000080e0f7c24 */ /* 0x000fc8000f8e0203 */
[----:B0-----:R-:W-:-:S05]  /*2460*/  IMAD.WIDE R14, R15, 0x4, R12 ;  /* 0x000000040f0e7825 */ /* 0x001fca00078e020c */
[----:B------:R0:W5:Y:S01]  /*2470*/  LDG.E.CONSTANT R18, desc[UR6][R14.64] ;  /* 0x000000060e127981 */ /* 0x000162000c1e9900 */
[----:B------:R-:W-:Y:S05]  /*2480*/  BRA.U !UP0, `(.L_x_33) ;  /* 0x0000000108907547 */ /* 0x000fea000b800000 */
[----:B------:R-:W-:Y:S02]  /*2490*/  IABS R20, R4 ;  /* 0x0000000400147213 */ /* 0x000fe40000000000 */
[----:B------:R-:W-:Y:S02]  /*24a0*/  IABS R24, R16 ;  /* 0x0000001000187213 */ /* 0x000fe40000000000 */
[----:B------:R-:W1:Y:S01]  /*24b0*/  I2F.RP R21, R20 ;  /* 0x0000001400157306 */ /* 0x000e620000209400 */
[----:B------:R-:W-:-:S07]  /*24c0*/  ISETP.GE.AND P1, PT, R16, RZ, PT ;  /* 0x000000ff1000720c */ /* 0x000fce0003f26270 */
[----:B-1----:R-:W0:Y:S02]  /*24d0*/  MUFU.RCP R21, R21 ;  /* 0x0000001500157308 */ /* 0x002e240000001000 */
        /* <DEDUP_REMOVED lines=31> */
.L_x_33:
[----:B0-----:R-:W-:-:S07]  /*26d0*/  VIMNMX R14, PT, PT, RZ, R16, !PT ;  /* 0x00000010ff0e7248 */ /* 0x001fce0007fe0100 */
.L_x_34:
[----:B------:R-:W-:-:S04]  /*26e0*/  IMAD R14, R5, R4, R14 ;  /* 0x00000004050e7224 */ /* 0x000fc800078e020e */
[----:B------:R-:W-:-:S04]  /*26f0*/  IMAD R15, R14, UR8, R3 ;  /* 0x000000080e0f7c24 */ /* 0x000fc8000f8e0203 */
[----:B------:R-:W-:-:S06]  /*2700*/  IMAD.WIDE R12, R15, 0x4, R12 ;  /* 0x000000040f0c7825 */ /* 0x000fcc00078e020c */
[----:B------:R-:W2:Y:S02]  /*2710*/  LDG.E.CONSTANT R13, desc[UR6][R12.64] ;  /* 0x000000060c0d7981 */ /* 0x000ea4000c1e9900 */
[----:B--2--5:R-:W-:Y:S01]  /*2720*/  FADD R18, R18, -R13 ;  /* 0x8000000d12127221 */ /* 0x024fe20000000000 */
[----:B------:R-:W-:Y:S06]  /*2730*/  BRA.U !UP0, `(.L_x_35) ;  /* 0x0000000108907547 */ /* 0x000fec000b800000 */
[----:B------:R-:W-:Y:S01]  /*2740*/  IABS R14, R4 ;  /* 0x00000004000e7213 */ /* 0x000fe20000000000 */
[----:B------:R-:W-:Y:S01]  /*2750*/  HFMA2 R12, -RZ, RZ, 0, 0 ;  /* 0x00000000ff0c7431 */ /* 0x000fe200000001ff */
[----:B------:R-:W-:Y:S02]  /*2760*/  IABS R20, R19 ;  /* 0x0000001300147213 */ /* 0x000fe40000000000 */
[----:B------:R-:W0:Y:S01]  /*2770*/  I2F.RP R15, R14 ;  /* 0x0000000e000f7306 */ /* 0x000e220000209400 */
[----:B------:R-:W-:-:S07]  /*2780*/  ISETP.GE.AND P1, PT, R19, RZ, PT ;  /* 0x000000ff1300720c */ /* 0x000fce0003f26270 */
[----:B0-----:R-:W0:Y:S02]  /*2790*/  MUFU.RCP R15, R15 ;  /* 0x0000000f000f7308 */ /* 0x001e240000001000 */
[----:B0-----:R-:W-:-:S06]  /*27a0*/  VIADD R13, R15, 0xffffffe ;  /* 0x0ffffffe0f0d7836 */ /* 0x001fcc0000000000 */
[----:B------:R-:W0:Y:S02]  /*27b0*/  F2I.FTZ.U32.TRUNC.NTZ R13, R13 ;  /* 0x0000000d000d7305 */ /* 0x000e24000021f000 */
[----:B0-----:R-:W-:-:S04]  /*27c0*/  IMAD.MOV R21, RZ, RZ, -R13 ;  /* 0x000000ffff157224 */ /* 0x001fc800078e0a0d */
        /* <DEDUP_REMOVED lines=27> */
.L_x_35:
[----:B------:R-:W-:-:S07]  /*2980*/  VIADDMNMX R15, R4, 0xffffffff, R19, PT ;  /* 0xffffffff040f7846 */ /* 0x000fce0003800113 */
.L_x_36:
[----:B------:R-:W0:Y:S01]  /*2990*/  LDC.64 R12, c[0x0][0x3a8] ;  /* 0x0000ea00ff0c7b82 */ /* 0x000e220000000a00 */
[----:B------:R-:W-:-:S04]  /*29a0*/  IMAD R14, R5, R4, R15 ;  /* 0x00000004050e7224 */ /* 0x000fc800078e020f */
[----:B------:R-:W-:-:S04]  /*29b0*/  IMAD R15, R14, UR8, R3 ;  /* 0x000000080e0f7c24 */ /* 0x000fc8000f8e0203 */
        /* <DEDUP_REMOVED lines=24> */
[----:B------:R-:W-:-:S05]  /*2b40*/  MOV R16, R23 ;  /* 0x0000001700107202 */ /* 0x000fca0000000f00 */
        /* <DEDUP_REMOVED lines=15> */
.L_x_37:
[----:B0-----:R-:W-:-:S07]  /*2c40*/  VIMNMX R15, PT, PT, RZ, R16, !PT ;  /* 0x00000010ff0f7248 */ /* 0x001fce0007fe0100 */
.L_x_38:
[----:B------:R-:W-:-:S04]  /*2c50*/  IMAD R4, R5, R4, R15 ;  /* 0x0000000405047224 */ /* 0x000fc800078e020f */
[----:B------:R-:W-:-:S04]  /*2c60*/  IMAD R15, R4, UR8, R3 ;  /* 0x00000008040f7c24 */ /* 0x000fc8000f8e0203 */
[----:B------:R-:W-:-:S06]  /*2c70*/  IMAD.WIDE R12, R15, 0x4, R12 ;  /* 0x000000040f0c7825 */ /* 0x000fcc00078e020c */
[----:B------:R-:W2:Y:S01]  /*2c80*/  LDG.E.CONSTANT R12, desc[UR6][R12.64] ;  /* 0x000000060c0c7981 */ /* 0x000ea2000c1e9900 */
[C---:B------:R-:W-:Y:S01]  /*2c90*/  FFMA R10, R11.reuse, R17, R10 ;  /* 0x000000110b0a7223 */ /* 0x040fe2000000000a */
[----:B------:R-:W-:Y:S01]  /*2ca0*/  FFMA R9, R11, R18, R9 ;  /* 0x000000120b097223 */ /* 0x000fe20000000009 */
[----:B--2--5:R-:W-:-:S04]  /*2cb0*/  FADD R19, R19, -R12 ;  /* 0x8000000c13137221 */ /* 0x024fc80000000000 */
[----:B------:R-:W-:-:S07]  /*2cc0*/  FFMA R8, R11, R19, R8 ;  /* 0x000000130b087223 */ /* 0x000fce0000000008 */
.L_x_24:
[----:B------:R-:W-:Y:S05]  /*2cd0*/  BSYNC.RECONVERGENT B0 ;  /* 0x0000000000007941 */ /* 0x000fea0003800200 */
.L_x_23:
        /* <DEDUP_REMOVED lines=17> */
.L_x_42:
[----:B------:R-:W-:Y:S05]  /*2df0*/  BSYNC.RECONVERGENT B1 ;  /* 0x0000000000017941 */ /* 0x000fea0003800200 */
.L_x_41:
[----:B------:R-:W0:Y:S01]  /*2e00*/  LDC R0, c[0x0][0x430] ;  /* 0x00010c00ff007b82 */ /* 0x000e220000000800 */
[----:B------:R-:W-:Y:S01]  /*2e10*/  ULOP3.LUT UP0, UR4, UR5, 0x4, URZ, 0xc0, !UPT ;  /* 0x0000000405047892 */ /* 0x000fe2000f80c0ff */
[----:B------:R-:W-:Y:S01]  /*2e20*/  FMUL R11, R28, R11 ;  /* 0x0000000b1c0b7220 */ /* 0x000fe20000400000 */
[----:B------:R-:W-:Y:S01]  /*2e30*/  VIADD R15, R5, 0x1 ;  /* 0x00000001050f7836 */ /* 0x000fe20000000000 */
[----:B0-----:R-:W-:-:S06]  /*2e40*/  IADD3 R4, PT, PT, R0, -0x1, RZ ;  /* 0xffffffff00047810 */ /* 0x001fcc0007ffe0ff */
[----:B------:R-:W-:Y:S05]  /*2e50*/  BRA.U !UP0, `(.L_x_43) ;  /* 0x0000000108907547 */ /* 0x000fea000b800000 */
        /* <DEDUP_REMOVED lines=10> */
[----:B------:R-:W-:Y:S01]  /*2f00*/  IMAD.HI.U32 R13, R13, R17, R12 ;  /* 0x000000110d0d7227 */ /* 0x000fe200078e000c */
[----:B------:R-:W-:-:S03]  /*2f10*/  LOP3.LUT R12, RZ, R0, RZ, 0x33, !PT ;  /* 0x00000000ff0c7212 */ /* 0x000fc600078e33ff */
[----:B------:R-:W-:-:S04]  /*2f20*/  IMAD.MOV.U32 R17, RZ, RZ, R16 ;  /* 0x000000ffff117224 */ /* 0x000fc800078e0010 */
[----:B------:R-:W-:-:S04]  /*2f30*/  IMAD.HI.U32 R16, R13, R17, RZ ;  /* 0x000000110d107227 */ /* 0x000fc800078e00ff */
[----:B------:R-:W-:-:S04]  /*2f40*/  IMAD.MOV R16, RZ, RZ, -R16 ;  /* 0x000000ffff107224 */ /* 0x000fc800078e0a10 */
[----:B------:R-:W-:-:S05]  /*2f50*/  IMAD R17, R4, R16, R17 ;  /* 0x0000001004117224 */ /* 0x000fca00078e0211 */
        /* <DEDUP_REMOVED lines=20> */
.L_x_43:
[----:B------:R-:W-:-:S07]  /*30a0*/  VIMNMX R17, PT, PT, R15, R4, PT ;  /* 0x000000040f117248 */ /* 0x000fce0003fe0100 */
.L_x_44:
[----:B------:R-:W0:Y:S01]  /*30b0*/  LDCU.64 UR8, c[0x0][0x428] ;  /* 0x00008500ff0877ac */ /* 0x000e220008000a00 */
[----:B------:R-:W1:Y:S01]  /*30c0*/  LDC.64 R12, c[0x0][0x398] ;  /* 0x0000e600ff0c7b82 */ /* 0x000e620000000a00 */
[----:B0-----:R-:W-:-:S04]  /*30d0*/  IMAD R4, R17, UR9, R2 ;  /* 0x0000000911047c24 */ /* 0x001fc8000f8e0202 */
[----:B------:R-:W-:-:S04]  /*30e0*/  IMAD R17, R4, UR8, R3 ;  /* 0x0000000804117c24 */ /* 0x000fc8000f8e0203 */
[----:B-1----:R-:W-:-:S06]  /*30f0*/  IMAD.WIDE R16, R17, 0x4, R12 ;  /* 0x0000000411107825 */ /* 0x002fcc00078e020c */
        /* <DEDUP_REMOVED lines=9> */
[----:B0-----:R-:W-:Y:S02]  /*3190*/  IADD3 R5, PT, PT, R19, 0xffffffe, RZ ;  /* 0x0ffffffe13057810 */ /* 0x001fe40007ffe0ff */
[----:B------:R-:W-:-:S04]  /*31a0*/  LOP3.LUT R19, RZ, R0, RZ, 0x33, !PT ;  /* 0x00000000ff137212 */ /* 0x000fc800078e33ff */
[----:B------:R-:W0:Y:S02]  /*31b0*/  F2I.FTZ.U32.TRUNC.NTZ R5, R5 ;  /* 0x0000000500057305 */ /* 0x000e24000021f000 */
[----:B0-----:R-:W-:-:S04]  /*31c0*/  IMAD.MOV R4, RZ, RZ, -R5 ;  /* 0x000000ffff047224 */ /* 0x001fc800078e0a05 */
[----:B------:R-:W-:Y:S02]  /*31d0*/  IMAD R21, R4, R17, RZ ;  /* 0x0000001104157224 */ /* 0x000fe400078e02ff */
[----:B------:R-:W-:-:S04]  /*31e0*/  IMAD.MOV.U32 R4, RZ, RZ, RZ ;  /* 0x000000ffff047224 */ /* 0x000fc800078e00ff */
[----:B------:R-:W-:-:S06]  /*31f0*/  IMAD.HI.U32 R21, R5, R21, R4 ;  /* 0x0000001505157227 */ /* 0x000fcc00078e0004 */
        /* <DEDUP_REMOVED lines=23> */
.L_x_45:
[----:B------:R-:W-:-:S07]  /*3370*/  VIMNMX R5, PT, PT, RZ, R14, !PT ;  /* 0x0000000eff057248 */ /* 0x000fce0007fe0100 */
.L_x_46:
[----:B------:R-:W-:-:S04]  /*3380*/  IMAD R4, R5, UR9, R2 ;  /* 0x0000000905047c24 */ /* 0x000fc8000f8e0202 */
        /* <DEDUP_REMOVED lines=42> */
.L_x_47:
[----:B------:R-:W-:-:S07]  /*3630*/  VIADDMNMX R13, R0, 0xffffffff, R15, PT ;  /* 0xffffffff000d7846 */ /* 0x000fce000380010f */
.L_x_48:
[----:B------:R-:W0:Y:S01]  /*3640*/  LDC.64 R4, c[0x0][0x3a0] ;  /* 0x0000e800ff047b82 */ /* 0x000e220000000a00 */
[----:B------:R-:W-:-:S04]  /*3650*/  IMAD R12, R13, UR9, R2 ;  /* 0x000000090d0c7c24 */ /* 0x000fc8000f8e0202 */
        /* <DEDUP_REMOVED lines=9> */
[----:B0-----:R-:W-:-:S06]  /*36f0*/  VIADD R12, R19, 0xffffffe ;  /* 0x0ffffffe130c7836 */ /* 0x001fcc0000000000 */
[----:B------:R0:W1:Y:S02]  /*3700*/  F2I.FTZ.U32.TRUNC.NTZ R13, R12 ;  /* 0x0000000c000d7305 */ /* 0x000064000021f000 */
[----:B0-----:R-:W-:Y:S01]  /*3710*/  IMAD.MOV.U32 R12, RZ, RZ, RZ ;  /* 0x000000ffff0c7224 */ /* 0x001fe200078e00ff */
[----:B-1----:R-:W-:-:S05]  /*3720*/  IADD3 R21, PT, PT, RZ, -R13, RZ ;  /* 0x8000000dff157210 */ /* 0x002fca0007ffe0ff */
        /* <DEDUP_REMOVED lines=28> */
.L_x_49:
[----:B------:R-:W-:-:S07]  /*38f0*/  VIMNMX R19, PT, PT, RZ, R14, !PT ;  /* 0x0000000eff137248 */ /* 0x000fce0007fe0100 */
.L_x_50:
[----:B0-----:R-:W-:-:S04]  /*3900*/  IMAD R12, R19, UR9, R2 ;  /* 0x00000009130c7c24 */ /* 0x001fc8000f8e0202 */
[----:B------:R-:W-:-:S04]  /*3910*/  IMAD R13, R12, UR8, R3 ;  /* 0x000000080c0d7c24 */ /* 0x000fc8000f8e0203 */
        /* <DEDUP_REMOVED lines=41> */
.L_x_51:
[----:B------:R-:W-:-:S07]  /*3bb0*/  VIADDMNMX R13, R0, 0xffffffff, R15, PT ;  /* 0xffffffff000d7846 */ /* 0x000fce000380010f */
.L_x_52:
[----:B------:R-:W0:Y:S01]  /*3bc0*/  LDC.64 R4, c[0x0][0x3a8] ;  /* 0x0000ea00ff047b82 */ /* 0x000e220000000a00 */
[----:B------:R-:W-:-:S04]  /*3bd0*/  IMAD R12, R13, UR9, R2 ;  /* 0x000000090d0c7c24 */ /* 0x000fc8000f8e0202 */
[----:B------:R-:W-:-:S04]  /*3be0*/  IMAD R13, R12, UR8, R3 ;  /* 0x000000080c0d7c24 */ /* 0x000fc8000f8e0203 */
[----:B0-----:R-:W-:-:S05]  /*3bf0*/  IMAD.WIDE R12, R13, 0x4, R4 ;  /* 0x000000040d0c7825 */ /* 0x001fca00078e0204 */
[----:B------:R0:W5:Y:S01]  /*3c00*/  LDG.E.CONSTANT R15, desc[UR6][R12.64] ;  /* 0x000000060c0f7981 */ /* 0x000162000c1e9900 */
[----:B------:R-:W-:Y:S05]  /*3c10*/  BRA.U !UP0, `(.L_x_53) ;  /* 0x00000001088c7547 */ /* 0x000fea000b800000 */
[----:B------:R-:W-:Y:S02]  /*3c20*/  IABS R17, R0 ;  /* 0x0000000000117213 */ /* 0x000fe40000000000 */
[----:B------:R-:W-:Y:S02]  /*3c30*/  ISETP.GE.AND P1, PT, R14, RZ, PT ;  /* 0x000000ff0e00720c */ /* 0x000fe40003f26270 */
[----:B------:R-:W1:Y:S08]  /*3c40*/  I2F.RP R19, R17 ;  /* 0x0000001100137306 */ /* 0x000e700000209400 */
[----:B-1----:R-:W0:Y:S02]  /*3c50*/  MUFU.RCP R19, R19 ;  /* 0x0000001300137308 */ /* 0x002e240000001000 */
[----:B0-----:R-:W-:-:S02]  /*3c60*/  IADD3 R12, PT, PT, R19, 0xffffffe, RZ ;  /* 0x0ffffffe130c7810 */ /* 0x001fc40007ffe0ff */
[----:B------:R-:W-:-:S04]  /*3c70*/  LOP3.LUT R19, RZ, R0, RZ, 0x33, !PT ;  /* 0x00000000ff137212 */ /* 0x000fc800078e33ff */
[----:B------:R0:W1:Y:S02]  /*3c80*/  F2I.FTZ.U32.TRUNC.NTZ R13, R12 ;  /* 0x0000000c000d7305 */ /* 0x000064000021f000 */
[----:B0-----:R-:W-:Y:S02]  /*3c90*/  IMAD.MOV.U32 R12, RZ, RZ, RZ ;  /* 0x000000ffff0c7224 */ /* 0x001fe400078e00ff */
[----:B-1----:R-:W-:-:S04]  /*3ca0*/  IMAD.MOV R20, RZ, RZ, -R13 ;  /* 0x000000ffff147224 */ /* 0x002fc800078e0a0d */
[----:B------:R-:W-:Y:S01]  /*3cb0*/  IMAD R21, R20, R17, RZ ;  /* 0x0000001114157224 */ /* 0x000fe200078e02ff */
[----:B------:R-:W-:-:S03]  /*3cc0*/  IABS R20, R14 ;  /* 0x0000000e00147213 */ /* 0x000fc60000000000 */
        /* <DEDUP_REMOVED lines=24> */
.L_x_53:
[----:B0-----:R-:W-:-:S07]  /*3e50*/  VIMNMX R13, PT, PT, RZ, R14, !PT ;  /* 0x0000000eff0d7248 */ /* 0x001fce0007fe0100 */
.L_x_54:
[----:B------:R-:W-:-:S04]  /*3e60*/  IMAD R2, R13, UR9, R2 ;  /* 0x000000090d027c24 */ /* 0x000fc8000f8e0202 */
[----:B------:R-:W-:-:S04]  /*3e70*/  IMAD R3, R2, UR8, R3 ;  /* 0x0000000802037c24 */ /* 0x000fc8000f8e0203 */
[----:B------:R-:W-:-:S06]  /*3e80*/  IMAD.WIDE R4, R3, 0x4, R4 ;  /* 0x0000000403047825 */ /* 0x000fcc00078e0204 */
[----:B------:R-:W2:Y:S01]  /*3e90*/  LDG.E.CONSTANT R4, desc[UR6][R4.64] ;  /* 0x0000000604047981 */ /* 0x000ea2000c1e9900 */
[C---:B------:R-:W-:Y:S01]  /*3ea0*/  FFMA R10, R11.reuse, R16, R10 ;  /* 0x000000100b0a7223 */ /* 0x040fe2000000000a */
[----:B------:R-:W-:Y:S01]  /*3eb0*/  FFMA R9, R11, R18, R9 ;  /* 0x000000120b097223 */ /* 0x000fe20000000009 */
[----:B--2--5:R-:W-:-:S04]  /*3ec0*/  FADD R15, R15, -R4 ;  /* 0x800000040f0f7221 */ /* 0x024fc80000000000 */
[----:B------:R-:W-:-:S07]  /*3ed0*/  FFMA R8, R11, R15, R8 ;  /* 0x0000000f0b087223 */ /* 0x000fce0000000008 */
.L_x_40:
[----:B------:R-:W-:Y:S05]  /*3ee0*/  BSYNC.RECONVERGENT B0 ;  /* 0x0000000000007941 */ /* 0x000fea0003800200 */
.L_x_39:
[----:B------:R-:W-:Y:S01]  /*3ef0*/  FFMA R13, R7, R7, 1 ;  /* 0x3f800000070d7423 */ /* 0x000fe20000000007 */
[----:B------:R-:W0:Y:S01]  /*3f00*/  LDC.64 R14, c[0x0][0x398] ;  /* 0x0000e600ff0e7b82 */ /* 0x000e220000000a00 */
[----:B------:R-:W-:Y:S01]  /*3f10*/  UMOV UR4, 0x3f800000 ;  /* 0x3f80000000047882 */ /* 0x000fe20000000000 */
[----:B------:R-:W-:Y:S01]  /*3f20*/  BSSY.RECONVERGENT B0, `(.L_x_55) ;  /* 0x0000014000007945 */ /* 0x000fe20003800200 */
[----:B------:R-:W1:Y:S01]  /*3f30*/  MUFU.RCP R0, R13 ;  /* 0x0000000d00007308 */ /* 0x000e620000001000 */
[----:B------:R-:W-:-:S04]  /*3f40*/  MOV R16, UR4 ;  /* 0x0000000400107c02 */ /* 0x000fc80008000f00 */
[----:B------:R-:W2:Y:S03]  /*3f50*/  LDC.64 R4, c[0x0][0x3a0] ;  /* 0x0000e800ff047b82 */ /* 0x000ea60000000a00 */
[----:B------:R-:W3:Y:S05]  /*3f60*/  FCHK P0, -R16, R13 ;  /* 0x0000000d10007302 */ /* 0x000eea0000000100 */
[----:B------:R-:W4:Y:S01]  /*3f70*/  LDC.64 R2, c[0x0][0x3a8] ;  /* 0x0000ea00ff027b82 */ /* 0x000f220000000a00 */
[----:B-1----:R-:W-:-:S04]  /*3f80*/  FFMA R11, -R13, R0, 1 ;  /* 0x3f8000000d0b7423 */ /* 0x002fc80000000100 */
[----:B------:R-:W-:Y:S01]  /*3f90*/  FFMA R0, R0, R11, R0 ;  /* 0x0000000b00007223 */ /* 0x000fe20000000000 */
[----:B0-----:R-:W-:-:S04]  /*3fa0*/  IMAD.WIDE R14, R6, 0x4, R14 ;  /* 0x00000004060e7825 */ /* 0x001fc800078e020e */
[----:B------:R-:W-:-:S04]  /*3fb0*/  FFMA R11, R0, -1, RZ ;  /* 0xbf800000000b7823 */ /* 0x000fc800000000ff */
[----:B------:R-:W-:Y:S01]  /*3fc0*/  FFMA R12, -R13, R11, -1 ;  /* 0xbf8000000d0c7423 */ /* 0x000fe2000000010b */
[----:B--2---:R-:W-:-:S04]  /*3fd0*/  IMAD.WIDE R4, R6, 0x4, R4 ;  /* 0x0000000406047825 */ /* 0x004fc800078e0204 */
[----:B------:R-:W-:Y:S01]  /*3fe0*/  FFMA R0, R0, R12, R11 ;  /* 0x0000000c00007223 */ /* 0x000fe2000000000b */
[----:B----4-:R-:W-:Y:S01]  /*3ff0*/  IMAD.WIDE R2, R6, 0x4, R2 ;  /* 0x0000000406027825 */ /* 0x010fe200078e0202 */
[----:B---3--:R-:W-:Y:S06]  /*4000*/  @!P0 BRA `(.L_x_56) ;  /* 0x0000000000148947 */ /* 0x008fec0003800000 */
[----:B------:R-:W-:Y:S01]  /*4010*/  IMAD.MOV.U32 R11, RZ, RZ, R13 ;  /* 0x000000ffff0b7224 */ /* 0x000fe200078e000d */
[----:B------:R-:W-:Y:S01]  /*4020*/  MOV R12, 0x4050 ;  /* 0x00004050000c7802 */ /* 0x000fe20000000f00 */
[----:B------:R-:W-:-:S07]  /*4030*/  IMAD.MOV.U32 R0, RZ, RZ, -0x40800000 ;  /* 0xbf800000ff007424 */ /* 0x000fce00078e00ff */
[----:B------:R-:W-:Y:S05]  /*4040*/  CALL.REL.NOINC `($__internal_2_$__cuda_sm3x_div_rn_noftz_f32_slowpath) ;  /* 0x0000000800e87944 */ /* 0x000fea0003c00000 */
[----:B------:R-:W-:-:S07]  /*4050*/  MOV R0, R11 ;  /* 0x0000000b00007202 */ /* 0x000fce0000000f00 */
.L_x_56:
[----:B------:R-:W-:Y:S05]  /*4060*/  BSYNC.RECONVERGENT B0 ;  /* 0x0000000000007941 */ /* 0x000fea0003800200 */
.L_x_55:
[----:B------:R-:W0:Y:S01]  /*4070*/  LDC.64 R12, c[0x0][0x380] ;  /* 0x0000e000ff0c7b82 */ /* 0x000e220000000a00 */
[----:B------:R-:W2:Y:S04]  /*4080*/  LDG.E.CONSTANT R14, desc[UR6][R14.64] ;  /* 0x000000060e0e7981 */ /* 0x000ea8000c1e9900 */
[----:B------:R1:W3:Y:S03]  /*4090*/  LDG.E.CONSTANT R2, desc[UR6][R2.64] ;  /* 0x0000000602027981 */ /* 0x0002e6000c1e9900 */
[----:B------:R-:W4:Y:S01]  /*40a0*/  LDC.64 R16, c[0x0][0x388] ;  /* 0x0000e200ff107b82 */ /* 0x000f220000000a00 */
[----:B------:R-:W5:Y:S01]  /*40b0*/  LDG.E.CONSTANT R5, desc[UR6][R4.64] ;  /* 0x0000000604057981 */ /* 0x000f62000c1e9900 */
[----:B0-----:R-:W-:-:S05]  /*40c0*/  IMAD.WIDE R12, R6, 0x4, R12 ;  /* 0x00000004060c7825 */ /* 0x001fca00078e020c */
[----:B------:R-:W5:Y:S01]  /*40d0*/  LDG.E R20, desc[UR6][R12.64] ;  /* 0x000000060c147981 */ /* 0x000f62000c1e1900 */
[C---:B-1----:R-:W-:Y:S01]  /*40e0*/  FADD R3, R22.reuse, -R7 ;  /* 0x8000000716037221 */ /* 0x042fe20000000000 */
[----:B------:R-:W-:Y:S01]  /*40f0*/  FFMA R7, R22, R7, 1 ;  /* 0x3f80000016077423 */ /* 0x000fe20000000007 */
[----:B----4-:R-:W-:-:S04]  /*4100*/  IMAD.WIDE R16, R6, 0x4, R16 ;  /* 0x0000000406107825 */ /* 0x010fc800078e0210 */
[----:B--2---:R-:W-:Y:S01]  /*4110*/  FMUL R11, R14, R8 ;  /* 0x000000080e0b7220 */ /* 0x004fe20000400000 */
[----:B---3--:R-:W-:-:S03]  /*4120*/  FMUL R18, R2, R9 ;  /* 0x0000000902127220 */ /* 0x008fc60000400000 */
[CC--:B------:R-:W-:Y:S01]  /*4130*/  FFMA R11, R2.reuse, R10.reuse, -R11 ;  /* 0x0000000a020b7223 */ /* 0x0c0fe2000000080b */
[C---:B-----5:R-:W-:Y:S01]  /*4140*/  FMUL R19, R5.reuse, R10 ;  /* 0x0000000a05137220 */ /* 0x060fe20000400000 */
[----:B------:R-:W-:Y:S02]  /*4150*/  FFMA R8, R5, R8, -R18 ;  /* 0x0000000805087223 */ /* 0x000fe40000000812 */
[----:B------:R-:W-:Y:S01]  /*4160*/  FMUL R4, R2, R11 ;  /* 0x0000000b02047220 */ /* 0x000fe20000400000 */
[----:B------:R-:W-:Y:S01]  /*4170*/  FFMA R10, R14, R9, -R19 ;  /* 0x000000090e0a7223 */ /* 0x000fe20000000813 */
[----:B------:R-:W-:-:S03]  /*4180*/  FMUL R18, R8, R3 ;  /* 0x0000000308127220 */ /* 0x000fc60000400000 */
[----:B------:R-:W-:-:S04]  /*4190*/  FFMA R4, R5, R10, -R4 ;  /* 0x0000000a05047223 */ /* 0x000fc80000000804 */
[----:B------:R-:W-:Y:S02]  /*41a0*/  FFMA R9, R7, R4, R18 ;  /* 0x0000000407097223 */ /* 0x000fe40000000012 */
[----:B------:R-:W0:Y:S02]  /*41b0*/  LDC.64 R18, c[0x0][0x390] ;  /* 0x0000e400ff127b82 */ /* 0x000e240000000a00 */
[----:B------:R-:W-:-:S05]  /*41c0*/  FFMA R15, R9, R0, R20 ;  /* 0x00000000090f7223 */ /* 0x000fca0000000014 */
[----:B------:R-:W-:Y:S04]  /*41d0*/  STG.E desc[UR6][R12.64], R15 ;  /* 0x0000000f0c007986 */ /* 0x000fe8000c101906 */
[----:B------:R-:W2:Y:S01]  /*41e0*/  LDG.E R20, desc[UR6][R16.64] ;  /* 0x0000000610147981 */ /* 0x000ea2000c1e1900 */
[----:B------:R-:W-:Y:S01]  /*41f0*/  FMUL R9, R14, R10 ;  /* 0x0000000a0e097220 */ /* 0x000fe20000400000 */
[----:B------:R-:W-:-:S03]  /*4200*/  FMUL R4, R11, R3 ;  /* 0x000000030b047220 */ /* 0x000fc60000400000 */
[----:B------:R-:W-:-:S04]  /*4210*/  FFMA R2, R2, R8, -R9 ;  /* 0x0000000802027223 */ /* 0x000fc80000000809 */
[----:B------:R-:W-:Y:S01]  /*4220*/  FFMA R9, R7, R2, R4 ;  /* 0x0000000207097223 */ /* 0x000fe20000000004 */
[----:B0-----:R-:W-:-:S04]  /*4230*/  IMAD.WIDE R18, R6, 0x4, R18 ;  /* 0x0000000406127825 */ /* 0x001fc800078e0212 */
[----:B--2---:R-:W-:-:S05]  /*4240*/  FFMA R9, R9, R0, R20 ;  /* 0x0000000009097223 */ /* 0x004fca0000000014 */
[----:B------:R-:W-:Y:S04]  /*4250*/  STG.E desc[UR6][R16.64], R9 ;  /* 0x0000000910007986 */ /* 0x000fe8000c101906 */
[----:B------:R-:W2:Y:S01]  /*4260*/  LDG.E R2, desc[UR6][R18.64] ;  /* 0x0000000612027981 */ /* 0x000ea2000c1e1900 */
[----:B------:R-:W-:Y:S01]  /*4270*/  FMUL R5, R5, R8 ;  /* 0x0000000805057220 */ /* 0x000fe20000400000 */
[----:B------:R-:W-:-:S03]  /*4280*/  FMUL R10, R10, R3 ;  /* 0x000000030a0a7220 */ /* 0x000fc60000400000 */
[----:B------:R-:W-:-:S04]  /*4290*/  FFMA R14, R14, R11, -R5 ;  /* 0x0000000b0e0e7223 */ /* 0x000fc80000000805 */
[----:B------:R-:W-:-:S04]  /*42a0*/  FFMA R7, R7, R14, R10 ;  /* 0x0000000e07077223 */ /* 0x000fc8000000000a */
[----:B--2---:R-:W-:-:S05]  /*42b0*/  FFMA R7, R7, R0, R2 ;  /* 0x0000000007077223 */ /* 0x004fca0000000002 */
[----:B------:R-:W-:Y:S01]  /*42c0*/  STG.E desc[UR6][R18.64], R7 ;  /* 0x0000000712007986 */ /* 0x000fe2000c101906 */
[----:B------:R-:W-:Y:S05]  /*42d0*/  EXIT ;  /* 0x000000000000794d */ /* 0x000fea0003800000 */
        .weak           $__internal_0_$__cuda_sm20_div_rn_f64_full
        .type           $__internal_0_$__cuda_sm20_div_rn_f64_full,@function
        .size           $__internal_0_$__cuda_sm20_div_rn_f64_full,($__internal_1_$__cuda_sm20_rcp_rn_f32_slowpath - $__internal_0_$__cuda_sm20_div_rn_f64_full)
$__internal_0_$__cuda_sm20_div_rn_f64_full:
[----:B------:R-:W-:Y:S01]  /*42e0*/  FSETP.GEU.AND P2, PT, |R9|, 1.469367938527859385e-39, PT ;  /* 0x001000000900780b */ /* 0x000fe20003f4e200 */
[----:B------:R-:W-:Y:S01]  /*42f0*/  IMAD.MOV.U32 R27, RZ, RZ, 0x1ca00000 ;  /* 0x1ca00000ff1b7424 */ /* 0x000fe200078e00ff */
[C---:B------:R-:W-:Y:S01]  /*4300*/  FSETP.GEU.AND P0, PT, |R13|.reuse, 1.469367938527859385e-39, PT ;  /* 0x001000000d00780b */ /* 0x040fe20003f0e200 */
[----:B------:R-:W-:Y:S01]  /*4310*/  IMAD.MOV.U32 R16, RZ, RZ, 0x1 ;  /* 0x00000001ff107424 */ /* 0x000fe200078e00ff */
[----:B------:R-:W-:Y:S01]  /*4320*/  LOP3.LUT R10, R13, 0x800fffff, RZ, 0xc0, !PT ;  /* 0x800fffff0d0a7812 */ /* 0x000fe200078ec0ff */
[----:B------:R-:W-:Y:S01]  /*4330*/  BSSY.RECONVERGENT B1, `(.L_x_57) ;  /* 0x0000052000017945 */ /* 0x000fe20003800200 */
[----:B------:R-:W-:Y:S02]  /*4340*/  LOP3.LUT R25, R9, 0x7ff00000, RZ, 0xc0, !PT ;  /* 0x7ff0000009197812 */ /* 0x000fe400078ec0ff */
[----:B------:R-:W-:Y:S01]  /*4350*/  LOP3.LUT R11, R10, 0x3ff00000, RZ, 0xfc, !PT ;  /* 0x3ff000000a0b7812 */ /* 0x000fe200078efcff */
[----:B------:R-:W-:Y:S01]  /*4360*/  IMAD.MOV.U32 R10, RZ, RZ, R12 ;  /* 0x000000ffff0a7224 */ /* 0x000fe200078e000c */
[----:B------:R-:W-:-:S03]  /*4370*/  LOP3.LUT R29, R13, 0x7ff00000, RZ, 0xc0, !PT ;  /* 0x7ff000000d1d7812 */ /* 0x000fc600078ec0ff */
[----:B------:R-:W-:Y:S01]  /*4380*/  @!P2 LOP3.LUT R14, R13, 0x7ff00000, RZ, 0xc0, !PT ;  /* 0x7ff000000d0ea812 */ /* 0x000fe200078ec0ff */
[----:B------:R-:W-:Y:S01]  /*4390*/  @!P2 IMAD.MOV.U32 R18, RZ, RZ, RZ ;  /* 0x000000ffff12a224 */ /* 0x000fe200078e00ff */
[----:B------:R-:W-:Y:S01]  /*43a0*/  @!P0 DMUL R10, R12, 8.98846567431157953865e+307 ;  /* 0x7fe000000c0a8828 */ /* 0x000fe20000000000 */
[C---:B------:R-:W-:Y:S02]  /*43b0*/  ISETP.GE.U32.AND P1, PT, R25.reuse, R29, PT ;  /* 0x0000001d1900720c */ /* 0x040fe40003f26070 */
[----:B------:R-:W-:Y:S02]  /*43c0*/  @!P2 ISETP.GE.U32.AND P3, PT, R25, R14, PT ;  /* 0x0000000e1900a20c */ /* 0x000fe40003f66070 */
[C---:B------:R-:W-:Y:S01]  /*43d0*/  SEL R15, R27.reuse, 0x63400000, !P1 ;  /* 0x634000001b0f7807 */ /* 0x040fe20004800000 */
[----:B------:R-:W0:Y:S01]  /*43e0*/  MUFU.RCP64H R17, R11 ;  /* 0x0000000b00117308 */ /* 0x000e220000001800 */
[----:B------:R-:W-:Y:S02]  /*43f0*/  @!P2 SEL R19, R27, 0x63400000, !P3 ;  /* 0x634000001b13a807 */ /* 0x000fe40005800000 */
[----:B------:R-:W-:-:S02]  /*4400*/  LOP3.LUT R15, R15, 0x800fffff, R9, 0xf8, !PT ;  /* 0x800fffff0f0f7812 */ /* 0x000fc400078ef809 */
[----:B------:R-:W-:Y:S02]  /*4410*/  @!P2 LOP3.LUT R19, R19, 0x80000000, R9, 0xf8, !PT ;  /* 0x800000001313a812 */ /* 0x000fe400078ef809 */
[----:B------:R-:W-:Y:S02]  /*4420*/  MOV R14, R8 ;  /* 0x00000008000e7202 */ /* 0x000fe40000000f00 */
[----:B------:R-:W-:Y:S02]  /*4430*/  @!P2 LOP3.LUT R19, R19, 0x100000, RZ, 0xfc, !PT ;  /* 0x001000001313a812 */ /* 0x000fe400078efcff */
[----:B------:R-:W-:-:S04]  /*4440*/  @!P0 LOP3.LUT R29, R11, 0x7ff00000, RZ, 0xc0, !PT ;  /* 0x7ff000000b1d8812 */ /* 0x000fc800078ec0ff */
[----:B------:R-:W-:Y:S02]  /*4450*/  @!P2 DFMA R14, R14, 2, -R18 ;  /* 0x400000000e0ea82b */ /* 0x000fe40000000812 */
[----:B0-----:R-:W-:-:S08]  /*4460*/  DFMA R18, R16, -R10, 1 ;  /* 0x3ff000001012742b */ /* 0x001fd0000000080a */
[----:B------:R-:W-:-:S08]  /*4470*/  DFMA R18, R18, R18, R18 ;  /* 0x000000121212722b */ /* 0x000fd00000000012 */
[----:B------:R-:W-:-:S08]  /*4480*/  DFMA R18, R16, R18, R16 ;  /* 0x000000121012722b */ /* 0x000fd00000000010 */
[----:B------:R-:W-:-:S08]  /*4490*/  DFMA R16, R18, -R10, 1 ;  /* 0x3ff000001210742b */ /* 0x000fd0000000080a */
[----:B------:R-:W-:-:S08]  /*44a0*/  DFMA R16, R18, R16, R18 ;  /* 0x000000101210722b */ /* 0x000fd00000000012 */
[----:B------:R-:W-:-:S08]  /*44b0*/  DMUL R18, R16, R14 ;  /* 0x0000000e10127228 */ /* 0x000fd00000000000 */
[----:B------:R-:W-:-:S08]  /*44c0*/  DFMA R20, R18, -R10, R14 ;  /* 0x8000000a1214722b */ /* 0x000fd0000000000e */
[----:B------:R-:W-:Y:S01]  /*44d0*/  DFMA R20, R16, R20, R18 ;  /* 0x000000141014722b */ /* 0x000fe20000000012 */
[----:B------:R-:W-:Y:S02]  /*44e0*/  MOV R18, R25 ;  /* 0x0000001900127202 */ /* 0x000fe40000000f00 */
[----:B------:R-:W-:-:S05]  /*44f0*/  @!P2 LOP3.LUT R18, R15, 0x7ff00000, RZ, 0xc0, !PT ;  /* 0x7ff000000f12a812 */ /* 0x000fca00078ec0ff */
[----:B------:R-:W-:-:S05]  /*4500*/  VIADD R16, R18, 0xffffffff ;  /* 0xffffffff12107836 */ /* 0x000fca0000000000 */
[----:B------:R-:W-:Y:S01]  /*4510*/  ISETP.GT.U32.AND P0, PT, R16, 0x7feffffe, PT ;  /* 0x7feffffe1000780c */ /* 0x000fe20003f04070 */
[----:B------:R-:W-:-:S05]  /*4520*/  VIADD R16, R29, 0xffffffff ;  /* 0xffffffff1d107836 */ /* 0x000fca0000000000 */
[----:B------:R-:W-:-:S13]  /*4530*/  ISETP.GT.U32.OR P0, PT, R16, 0x7feffffe, P0 ;  /* 0x7feffffe1000780c */ /* 0x000fda0000704470 */
[----:B------:R-:W-:Y:S05]  /*4540*/  @P0 BRA `(.L_x_58) ;  /* 0x00000000006c0947 */ /* 0x000fea0003800000 */
[----:B------:R-:W-:-:S04]  /*4550*/  LOP3.LUT R16, R13, 0x7ff00000, RZ, 0xc0, !PT ;  /* 0x7ff000000d107812 */ /* 0x000fc800078ec0ff */
[CC--:B------:R-:W-:Y:S02]  /*4560*/  VIADDMNMX R8, R25.reuse, -R16.reuse, 0xb9600000, !PT ;  /* 0xb960000019087446 */ /* 0x0c0fe40007800910 */
[----:B------:R-:W-:Y:S02]  /*4570*/  ISETP.GE.U32.AND P0, PT, R25, R16, PT ;  /* 0x000000101900720c */ /* 0x000fe40003f06070 */
[----:B------:R-:W-:Y:S02]  /*4580*/  VIMNMX R8, PT, PT, R8, 0x46a00000, PT ;  /* 0x46a0000008087848 */ /* 0x000fe40003fe0100 */
[----:B------:R-:W-:-:S04]  /*4590*/  SEL R27, R27, 0x63400000, !P0 ;  /* 0x634000001b1b7807 */ /* 0x000fc80004000000 */
[----:B------:R-:W-:Y:S01]  /*45a0*/  IADD3 R18, PT, PT, -R27, R8, RZ ;  /* 0x000000081b127210 */ /* 0x000fe20007ffe1ff */
[----:B------:R-:W-:-:S04]  /*45b0*/  IMAD.MOV.U32 R8, RZ, RZ, RZ ;  /* 0x000000ffff087224 */ /* 0x000fc800078e00ff */
[----:B------:R-:W-:-:S06]  /*45c0*/  VIADD R9, R18, 0x7fe00000 ;  /* 0x7fe0000012097836 */ /* 0x000fcc0000000000 */
[----:B------:R-:W-:-:S10]  /*45d0*/  DMUL R16, R20, R8 ;  /* 0x0000000814107228 */ /* 0x000fd40000000000 */
[----:B------:R-:W-:-:S13]  /*45e0*/  FSETP.GTU.AND P0, PT, |R17|, 1.469367938527859385e-39, PT ;  /* 0x001000001100780b */ /* 0x000fda0003f0c200 */
[----:B------:R-:W-:Y:S05]  /*45f0*/  @P0 BRA `(.L_x_59) ;  /* 0x0000000000940947 */ /* 0x000fea0003800000 */
[----:B------:R-:W-:-:S06]  /*4600*/  DFMA R10, R20, -R10, R14 ;  /* 0x8000000a140a722b */ /* 0x000fcc000000000e */
[----:B------:R-:W-:-:S04]  /*4610*/  MOV R10, RZ ;  /* 0x000000ff000a7202 */ /* 0x000fc80000000f00 */
[C---:B------:R-:W-:Y:S02]  /*4620*/  FSETP.NEU.AND P0, PT, R11.reuse, RZ, PT ;  /* 0x000000ff0b00720b */ /* 0x040fe40003f0d000 */
[----:B------:R-:W-:-:S04]  /*4630*/  LOP3.LUT R13, R11, 0x80000000, R13, 0x48, !PT ;  /* 0x800000000b0d7812 */ /* 0x000fc800078e480d */
[----:B------:R-:W-:-:S07]  /*4640*/  LOP3.LUT R11, R13, R9, RZ, 0xfc, !PT ;  /* 0x000000090d0b7212 */ /* 0x000fce00078efcff */
[----:B------:R-:W-:Y:S05]  /*4650*/  @!P0 BRA `(.L_x_59) ;  /* 0x00000000007c8947 */ /* 0x000fea0003800000 */
[----:B------:R-:W-:Y:S01]  /*4660*/  IMAD.MOV R9, RZ, RZ, -R18 ;  /* 0x000000ffff097224 */ /* 0x000fe200078e0a12 */
[----:B------:R-:W-:Y:S01]  /*4670*/  DMUL.RP R10, R20, R10 ;  /* 0x0000000a140a7228 */ /* 0x000fe20000008000 */
[----:B------:R-:W-:-:S06]  /*4680*/  IMAD.MOV.U32 R8, RZ, RZ, RZ ;  /* 0x000000ffff087224 */ /* 0x000fcc00078e00ff */
[----:B------:R-:W-:-:S03]  /*4690*/  DFMA R8, R16, -R8, R20 ;  /* 0x800000081008722b */ /* 0x000fc60000000014 */
[----:B------:R-:W-:-:S03]  /*46a0*/  LOP3.LUT R13, R11, R13, RZ, 0x3c, !PT ;  /* 0x0000000d0b0d7212 */ /* 0x000fc600078e3cff */
[----:B------:R-:W-:-:S04]  /*46b0*/  IADD3 R8, PT, PT, -R18, -0x43300000, RZ ;  /* 0xbcd0000012087810 */ /* 0x000fc80007ffe1ff */
[----:B------:R-:W-:-:S04]  /*46c0*/  FSETP.NEU.AND P0, PT, |R9|, R8, PT ;  /* 0x000000080900720b */ /* 0x000fc80003f0d200 */
[----:B------:R-:W-:Y:S02]  /*46d0*/  FSEL R16, R10, R16, !P0 ;  /* 0x000000100a107208 */ /* 0x000fe40004000000 */
[----:B------:R-:W-:Y:S01]  /*46e0*/  FSEL R17, R13, R17, !P0 ;  /* 0x000000110d117208 */ /* 0x000fe20004000000 */
[----:B------:R-:W-:Y:S06]  /*46f0*/  BRA `(.L_x_59) ;  /* 0x0000000000547947 */ /* 0x000fec0003800000 */
.L_x_58:
[----:B------:R-:W-:-:S14]  /*4700*/  DSETP.NAN.AND P0, PT, R8, R8, PT ;  /* 0x000000080800722a */ /* 0x000fdc0003f08000 */
[----:B------:R-:W-:Y:S05]  /*4710*/  @P0 BRA `(.L_x_60) ;  /* 0x0000000000440947 */ /* 0x000fea0003800000 */
[----:B------:R-:W-:-:S14]  /*4720*/  DSETP.NAN.AND P0, PT, R12, R12, PT ;  /* 0x0000000c0c00722a */ /* 0x000fdc0003f08000 */
[----:B------:R-:W-:Y:S05]  /*4730*/  @P0 BRA `(.L_x_61) ;  /* 0x0000000000300947 */ /* 0x000fea0003800000 */
[----:B------:R-:W-:Y:S01]  /*4740*/  ISETP.NE.AND P0, PT, R18, R29, PT ;  /* 0x0000001d1200720c */ /* 0x000fe20003f05270 */
[----:B------:R-:W-:Y:S01]  /*4750*/  IMAD.MOV.U32 R17, RZ, RZ, -0x80000 ;  /* 0xfff80000ff117424 */ /* 0x000fe200078e00ff */
[----:B------:R-:W-:-:S11]  /*4760*/  MOV R16, 0x0 ;  /* 0x0000000000107802 */ /* 0x000fd60000000f00 */
[----:B------:R-:W-:Y:S05]  /*4770*/  @!P0 BRA `(.L_x_59) ;  /* 0x0000000000348947 */ /* 0x000fea0003800000 */
[----:B------:R-:W-:Y:S02]  /*4780*/  ISETP.NE.AND P0, PT, R18, 0x7ff00000, PT ;  /* 0x7ff000001200780c */ /* 0x000fe40003f05270 */
[----:B------:R-:W-:Y:S02]  /*4790*/  LOP3.LUT R17, R9, 0x80000000, R13, 0x48, !PT ;  /* 0x8000000009117812 */ /* 0x000fe400078e480d */
[----:B------:R-:W-:-:S13]  /*47a0*/  ISETP.EQ.OR P0, PT, R29, RZ, !P0 ;  /* 0x000000ff1d00720c */ /* 0x000fda0004702670 */
[----:B------:R-:W-:Y:S01]  /*47b0*/  @P0 LOP3.LUT R8, R17, 0x7ff00000, RZ, 0xfc, !PT ;  /* 0x7ff0000011080812 */ /* 0x000fe200078efcff */
[----:B------:R-:W-:Y:S01]  /*47c0*/  @!P0 IMAD.MOV.U32 R16, RZ, RZ, RZ ;  /* 0x000000ffff108224 */ /* 0x000fe200078e00ff */
[----:B------:R-:W-:-:S03]  /*47d0*/  @P0 MOV R16, RZ ;  /* 0x000000ff00100202 */ /* 0x000fc60000000f00 */
[----:B------:R-:W-:Y:S01]  /*47e0*/  @P0 IMAD.MOV.U32 R17, RZ, RZ, R8 ;  /* 0x000000ffff110224 */ /* 0x000fe200078e0008 */
[----:B------:R-:W-:Y:S06]  /*47f0*/  BRA `(.L_x_59) ;  /* 0x0000000000147947 */ /* 0x000fec0003800000 */
.L_x_61:
[----:B------:R-:W-:Y:S01]  /*4800*/  LOP3.LUT R17, R13, 0x80000, RZ, 0xfc, !PT ;  /* 0x000800000d117812 */ /* 0x000fe200078efcff */
[----:B------:R-:W-:Y:S01]  /*4810*/  IMAD.MOV.U32 R16, RZ, RZ, R12 ;  /* 0x000000ffff107224 */ /* 0x000fe200078e000c */
[----:B------:R-:W-:Y:S06]  /*4820*/  BRA `(.L_x_59) ;  /* 0x0000000000087947 */ /* 0x000fec0003800000 */
.L_x_60:
[----:B------:R-:W-:Y:S02]  /*4830*/  LOP3.LUT R17, R9, 0x80000, RZ, 0xfc, !PT ;  /* 0x0008000009117812 */ /* 0x000fe400078efcff */
[----:B------:R-:W-:-:S07]  /*4840*/  MOV R16, R8 ;  /* 0x0000000800107202 */ /* 0x000fce0000000f00 */
.L_x_59:
[----:B------:R-:W-:Y:S05]  /*4850*/  BSYNC.RECONVERGENT B1 ;  /* 0x0000000000017941 */ /* 0x000fea0003800200 */
.L_x_57:
[----:B------:R-:W-:Y:S01]  /*4860*/  MOV R8, R0 ;  /* 0x0000000000087202 */ /* 0x000fe20000000f00 */
[----:B------:R-:W-:Y:S02]  /*4870*/  IMAD.MOV.U32 R9, RZ, RZ, 0x0 ;  /* 0x00000000ff097424 */ /* 0x000fe400078e00ff */
[----:B------:R-:W-:Y:S02]  /*4880*/  IMAD.MOV.U32 R14, RZ, RZ, R16 ;  /* 0x000000ffff0e7224 */ /* 0x000fe400078e0010 */
[----:B------:R-:W-:Y:S01]  /*4890*/  IMAD.MOV.U32 R15, RZ, RZ, R17 ;  /* 0x000000ffff0f7224 */ /* 0x000fe200078e0011 */
[----:B------:R-:W-:Y:S06]  /*48a0*/  RET.REL.NODEC R8 `(addzhanglitorque2) ;  /* 0xffffffb408d47950 */ /* 0x000fec0003c3ffff */
        .weak           $__internal_1_$__cuda_sm20_rcp_rn_f32_slowpath
        .type           $__internal_1_$__cuda_sm20_rcp_rn_f32_slowpath,@function
        .size           $__internal_1_$__cuda_sm20_rcp_rn_f32_slowpath,($__internal_2_$__cuda_sm3x_div_rn_noftz_f32_slowpath - $__internal_1_$__cuda_sm20_rcp_rn_f32_slowpath)
$__internal_1_$__cuda_sm20_rcp_rn_f32_slowpath:
[----:B------:R-:W-:Y:S01]  /*48b0*/  IMAD.SHL.U32 R8, R0, 0x2, RZ ;  /* 0x0000000200087824 */ /* 0x000fe200078e00ff */
[----:B------:R-:W-:Y:S04]  /*48c0*/  BSSY.RECONVERGENT B2, `(.L_x_62) ;  /* 0x0000030000027945 */ /* 0x000fe80003800200 */
[----:B------:R-:W-:-:S04]  /*48d0*/  SHF.R.U32.HI R8, RZ, 0x18, R8 ;  /* 0x00000018ff087819 */ /* 0x000fc80000011608 */
[----:B------:R-:W-:-:S13]  /*48e0*/  ISETP.NE.U32.AND P0, PT, R8, RZ, PT ;  /* 0x000000ff0800720c */ /* 0x000fda0003f05070 */
[----:B------:R-:W-:Y:S05]  /*48f0*/  @P0 BRA `(.L_x_63) ;  /* 0x0000000000280947 */ /* 0x000fea0003800000 */
[----:B------:R-:W-:-:S04]  /*4900*/  SHF.L.U32 R8, R0, 0x1, RZ ;  /* 0x0000000100087819 */ /* 0x000fc800000006ff */
[----:B------:R-:W-:-:S13]  /*4910*/  ISETP.NE.AND P0, PT, R8, RZ, PT ;  /* 0x000000ff0800720c */ /* 0x000fda0003f05270 */
[----:B------:R-:W-:Y:S01]  /*4920*/  @P0 FFMA R11, R0, 1.84467440737095516160e+19, RZ ;  /* 0x5f800000000b0823 */ /* 0x000fe200000000ff */
[----:B------:R-:W-:Y:S08]  /*4930*/  @!P0 MUFU.RCP R9, R0 ;  /* 0x0000000000098308 */ /* 0x000ff00000001000 */
[----:B------:R-:W0:Y:S02]  /*4940*/  @P0 MUFU.RCP R8, R11 ;  /* 0x0000000b00080308 */ /* 0x000e240000001000 */
[----:B0-----:R-:W-:-:S04]  /*4950*/  @P0 FFMA R12, R11, R8, -1 ;  /* 0xbf8000000b0c0423 */ /* 0x001fc80000000008 */
[----:B------:R-:W-:-:S04]  /*4960*/  @P0 FADD.FTZ R13, -R12, -RZ ;  /* 0x800000ff0c0d0221 */ /* 0x000fc80000010100 */
[----:B------:R-:W-:-:S04]  /*4970*/  @P0 FFMA R8, R8, R13, R8 ;  /* 0x0000000d08080223 */ /* 0x000fc80000000008 */
[----:B------:R-:W-:Y:S01]  /*4980*/  @P0 FFMA R9, R8, 1.84467440737095516160e+19, RZ ;  /* 0x5f80000008090823 */ /* 0x000fe200000000ff */
[----:B------:R-:W-:Y:S06]  /*4990*/  BRA `(.L_x_64) ;  /* 0x0000000000887947 */ /* 0x000fec0003800000 */
.L_x_63:
[----:B------:R-:W-:-:S05]  /*49a0*/  VIADD R9, R8, 0xffffff03 ;  /* 0xffffff0308097836 */ /* 0x000fca0000000000 */
[----:B------:R-:W-:-:S13]  /*49b0*/  ISETP.GT.U32.AND P0, PT, R9, 0x1, PT ;  /* 0x000000010900780c */ /* 0x000fda0003f04070 */
[----:B------:R-:W-:Y:S05]  /*49c0*/  @P0 BRA `(.L_x_65) ;  /* 0x0000000000780947 */ /* 0x000fea0003800000 */
[----:B------:R-:W-:Y:S01]  /*49d0*/  LOP3.LUT R11, R0, 0x7fffff, RZ, 0xc0, !PT ;  /* 0x007fffff000b7812 */ /* 0x000fe200078ec0ff */
[----:B------:R-:W-:-:S03]  /*49e0*/  IMAD.MOV.U32 R16, RZ, RZ, 0x3 ;  /* 0x00000003ff107424 */ /* 0x000fc600078e00ff */
[----:B------:R-:W-:Y:S02]  /*49f0*/  LOP3.LUT R11, R11, 0x3f800000, RZ, 0xfc, !PT ;  /* 0x3f8000000b0b7812 */ /* 0x000fe400078efcff */
[----:B------:R-:W-:Y:S02]  /*4a00*/  SHF.L.U32 R15, R16, R9, RZ ;  /* 0x00000009100f7219 */ /* 0x000fe400000006ff */
[----:B------:R-:W0:Y:S02]  /*4a10*/  MUFU.RCP R12, R11 ;  /* 0x0000000b000c7308 */ /* 0x000e240000001000 */
[----:B0-----:R-:W-:-:S04]  /*4a20*/  FFMA R13, R11, R12, -1 ;  /* 0xbf8000000b0d7423 */ /* 0x001fc8000000000c */
[----:B------:R-:W-:-:S04]  /*4a30*/  FADD.FTZ R13, -R13, -RZ ;  /* 0x800000ff0d0d7221 */ /* 0x000fc80000010100 */
[CCC-:B------:R-:W-:Y:S01]  /*4a40*/  FFMA.RM R14, R12.reuse, R13.reuse, R12.reuse ;  /* 0x0000000d0c0e7223 */ /* 0x1c0fe2000000400c */
[----:B------:R-:W-:-:S04]  /*4a50*/  FFMA.RP R13, R12, R13, R12 ;  /* 0x0000000d0c0d7223 */ /* 0x000fc8000000800c */
[C---:B------:R-:W-:Y:S02]  /*4a60*/  LOP3.LUT R12, R14.reuse, 0x7fffff, RZ, 0xc0, !PT ;  /* 0x007fffff0e0c7812 */ /* 0x040fe400078ec0ff */
[----:B------:R-:W-:Y:S02]  /*4a70*/  FSETP.NEU.FTZ.AND P0, PT, R14, R13, PT ;  /* 0x0000000d0e00720b */ /* 0x000fe40003f1d000 */
[----:B------:R-:W-:Y:S02]  /*4a80*/  LOP3.LUT R12, R12, 0x800000, RZ, 0xfc, !PT ;  /* 0x008000000c0c7812 */ /* 0x000fe400078efcff */
[----:B------:R-:W-:Y:S02]  /*4a90*/  SEL R13, RZ, 0xffffffff, !P0 ;  /* 0xffffffffff0d7807 */ /* 0x000fe40004000000 */
[----:B------:R-:W-:Y:S02]  /*4aa0*/  LOP3.LUT R14, R15, R12, RZ, 0xc0, !PT ;  /* 0x0000000c0f0e7212 */ /* 0x000fe400078ec0ff */
[----:B------:R-:W-:-:S02]  /*4ab0*/  IADD3 R13, PT, PT, -R13, RZ, RZ ;  /* 0x000000ff0d0d7210 */ /* 0x000fc40007ffe1ff */
[-C--:B------:R-:W-:Y:S02]  /*4ac0*/  SHF.R.U32.HI R14, RZ, R9.reuse, R14 ;  /* 0x00000009ff0e7219 */ /* 0x080fe4000001160e */
[----:B------:R-:W-:Y:S02]  /*4ad0*/  LOP3.LUT P1, RZ, R13, R9, R12, 0xf8, !PT ;  /* 0x000000090dff7212 */ /* 0x000fe4000782f80c */
[C---:B------:R-:W-:Y:S02]  /*4ae0*/  LOP3.LUT P0, RZ, R14.reuse, 0x1, RZ, 0xc0, !PT ;  /* 0x000000010eff7812 */ /* 0x040fe4000780c0ff */
[----:B------:R-:W-:-:S04]  /*4af0*/  LOP3.LUT P2, RZ, R14, 0x2, RZ, 0xc0, !PT ;  /* 0x000000020eff7812 */ /* 0x000fc8000784c0ff */
[----:B------:R-:W-:Y:S02]  /*4b00*/  PLOP3.LUT P0, PT, P0, P1, P2, 0xe0, 0x0 ;  /* 0x000000000000781c */ /* 0x000fe40000703c20 */
[----:B------:R-:W-:Y:S02]  /*4b10*/  LOP3.LUT P1, RZ, R0, 0x7fffff, RZ, 0xc0, !PT ;  /* 0x007fffff00ff7812 */ /* 0x000fe4000782c0ff */
[----:B------:R-:W-:-:S05]  /*4b20*/  SEL R9, RZ, 0x1, !P0 ;  /* 0x00000001ff097807 */ /* 0x000fca0004000000 */
[----:B------:R-:W-:-:S05]  /*4b30*/  IMAD.MOV R9, RZ, RZ, -R9 ;  /* 0x000000ffff097224 */ /* 0x000fca00078e0a09 */
[----:B------:R-:W-:Y:S01]  /*4b40*/  ISETP.GE.AND P0, PT, R9, RZ, PT ;  /* 0x000000ff0900720c */ /* 0x000fe20003f06270 */
[----:B------:R-:W-:-:S05]  /*4b50*/  VIADD R9, R8, 0xffffff04 ;  /* 0xffffff0408097836 */ /* 0x000fca0000000000 */
[----:B------:R-:W-:-:S07]  /*4b60*/  SHF.R.U32.HI R9, RZ, R9, R12 ;  /* 0x00000009ff097219 */ /* 0x000fce000001160c */
[----:B------:R-:W-:-:S05]  /*4b70*/  @!P0 IADD3 R9, PT, PT, R9, 0x1, RZ ;  /* 0x0000000109098810 */ /* 0x000fca0007ffe0ff */
[----:B------:R-:W-:-:S05]  /*4b80*/  @!P1 IMAD.SHL.U32 R9, R9, 0x2, RZ ;  /* 0x0000000209099824 */ /* 0x000fca00078e00ff */
[----:B------:R-:W-:Y:S01]  /*4b90*/  LOP3.LUT R9, R9, 0x80000000, R0, 0xf8, !PT ;  /* 0x8000000009097812 */ /* 0x000fe200078ef800 */
[----:B------:R-:W-:Y:S06]  /*4ba0*/  BRA `(.L_x_64) ;  /* 0x0000000000047947 */ /* 0x000fec0003800000 */
.L_x_65:
[----:B------:R0:W1:Y:S02]  /*4bb0*/  MUFU.RCP R9, R0 ;  /* 0x0000000000097308 */ /* 0x0000640000001000 */
.L_x_64:
[----:B------:R-:W-:Y:S05]  /*4bc0*/  BSYNC.RECONVERGENT B2 ;  /* 0x0000000000027941 */ /* 0x000fea0003800200 */
.L_x_62:
[----:B------:R-:W-:-:S04]  /*4bd0*/  IMAD.MOV.U32 R11, RZ, RZ, 0x0 ;  /* 0x00000000ff0b7424 */ /* 0x000fc800078e00ff */
[----:B01----:R-:W-:Y:S05]  /*4be0*/  RET.REL.NODEC R10 `(addzhanglitorque2) ;  /* 0xffffffb40a047950 */ /* 0x003fea0003c3ffff */
        .weak           $__internal_2_$__cuda_sm3x_div_rn_noftz_f32_slowpath
        .type           $__internal_2_$__cuda_sm3x_div_rn_noftz_f32_slowpath,@function
        .size           $__internal_2_$__cuda_sm3x_div_rn_noftz_f32_slowpath,(.L_x_80 - $__internal_2_$__cuda_sm3x_div_rn_noftz_f32_slowpath)
$__internal_2_$__cuda_sm3x_div_rn_noftz_f32_slowpath:
[----:B------:R-:W-:Y:S01]  /*4bf0*/  SHF.R.U32.HI R13, RZ, 0x17, R11 ;  /* 0x00000017ff0d7819 */ /* 0x000fe2000001160b */
[----:B------:R-:W-:Y:S01]  /*4c00*/  BSSY.RECONVERGENT B2, `(.L_x_66) ;  /* 0x0000063000027945 */ /* 0x000fe20003800200 */
[--C-:B------:R-:W-:Y:S01]  /*4c10*/  SHF.R.U32.HI R20, RZ, 0x17, R0.reuse ;  /* 0x00000017ff147819 */ /* 0x100fe20000011600 */
[----:B------:R-:W-:Y:S01]  /*4c20*/  IMAD.MOV.U32 R17, RZ, RZ, R0 ;  /* 0x000000ffff117224 */ /* 0x000fe200078e0000 */
[----:B------:R-:W-:Y:S02]  /*4c30*/  LOP3.LUT R13, R13, 0xff, RZ, 0xc0, !PT ;  /* 0x000000ff0d0d7812 */ /* 0x000fe400078ec0ff */
[----:B------:R-:W-:Y:S02]  /*4c40*/  LOP3.LUT R20, R20, 0xff, RZ, 0xc0, !PT ;  /* 0x000000ff14147812 */ /* 0x000fe400078ec0ff */
[----:B------:R-:W-:-:S03]  /*4c50*/  IADD3 R19, PT, PT, R13, -0x1, RZ ;  /* 0xffffffff0d137810 */ /* 0x000fc60007ffe0ff */
[----:B------:R-:W-:Y:S01]  /*4c60*/  VIADD R18, R20, 0xffffffff ;  /* 0xffffffff14127836 */ /* 0x000fe20000000000 */
[----:B------:R-:W-:-:S04]  /*4c70*/  ISETP.GT.U32.AND P0, PT, R19, 0xfd, PT ;  /* 0x000000fd1300780c */ /* 0x000fc80003f04070 */
[----:B------:R-:W-:-:S13]  /*4c80*/  ISETP.GT.U32.OR P0, PT, R18, 0xfd, P0 ;  /* 0x000000fd1200780c */ /* 0x000fda0000704470 */
[----:B------:R-:W-:Y:S01]  /*4c90*/  @!P0 MOV R16, RZ ;  /* 0x000000ff00108202 */ /* 0x000fe20000000f00 */
[----:B------:R-:W-:Y:S06]  /*4ca0*/  @!P0 BRA `(.L_x_67) ;  /* 0x00000000005c8947 */ /* 0x000fec0003800000 */
[----:B------:R-:W-:Y:S02]  /*4cb0*/  FSETP.GTU.FTZ.AND P0, PT, |R0|, +INF , PT ;  /* 0x7f8000000000780b */ /* 0x000fe40003f1c200 */
[----:B------:R-:W-:-:S04]  /*4cc0*/  FSETP.GTU.FTZ.AND P1, PT, |R11|, +INF , PT ;  /* 0x7f8000000b00780b */ /* 0x000fc80003f3c200 */
[----:B------:R-:W-:-:S13]  /*4cd0*/  PLOP3.LUT P0, PT, P0, P1, PT, 0xf8, 0x8f ;  /* 0x00000000008f781c */ /* 0x000fda0000703f70 */
[----:B------:R-:W-:Y:S05]  /*4ce0*/  @P0 BRA `(.L_x_68) ;  /* 0x00000004004c0947 */ /* 0x000fea0003800000 */
[----:B------:R-:W-:-:S13]  /*4cf0*/  LOP3.LUT P0, RZ, R11, 0x7fffffff, R17, 0xc8, !PT ;  /* 0x7fffffff0bff7812 */ /* 0x000fda000780c811 */
[----:B------:R-:W-:Y:S05]  /*4d00*/  @!P0 BRA `(.L_x_69) ;  /* 0x00000004003c8947 */ /* 0x000fea0003800000 */
[C---:B------:R-:W-:Y:S02]  /*4d10*/  FSETP.NEU.FTZ.AND P1, PT, |R0|.reuse, +INF , PT ;  /* 0x7f8000000000780b */ /* 0x040fe40003f3d200 */
[----:B------:R-:W-:Y:S02]  /*4d20*/  FSETP.NEU.FTZ.AND P2, PT, |R11|, +INF , PT ;  /* 0x7f8000000b00780b */ /* 0x000fe40003f5d200 */
[----:B------:R-:W-:-:S11]  /*4d30*/  FSETP.NEU.FTZ.AND P0, PT, |R0|, +INF , PT ;  /* 0x7f8000000000780b */ /* 0x000fd60003f1d200 */
[----:B------:R-:W-:Y:S05]  /*4d40*/  @!P2 BRA !P1, `(.L_x_69) ;  /* 0x00000004002ca947 */ /* 0x000fea0004800000 */
[----:B------:R-:W-:-:S04]  /*4d50*/  LOP3.LUT P1, RZ, R17, 0x7fffffff, RZ, 0xc0, !PT ;  /* 0x7fffffff11ff7812 */ /* 0x000fc8000782c0ff */
[----:B------:R-:W-:-:S13]  /*4d60*/  PLOP3.LUT P1, PT, P2, P1, PT, 0x2f, 0xf2 ;  /* 0x0000000000f2781c */ /* 0x000fda0001722577 */
[----:B------:R-:W-:Y:S05]  /*4d70*/  @P1 BRA `(.L_x_70) ;  /* 0x0000000400181947 */ /* 0x000fea0003800000 */
[----:B------:R-:W-:-:S04]  /*4d80*/  LOP3.LUT P1, RZ, R11, 0x7fffffff, RZ, 0xc0, !PT ;  /* 0x7fffffff0bff7812 */ /* 0x000fc8000782c0ff */
[----:B------:R-:W-:-:S13]  /*4d90*/  PLOP3.LUT P0, PT, P0, P1, PT, 0x2f, 0xf2 ;  /* 0x0000000000f2781c */ /* 0x000fda0000702577 */
[----:B------:R-:W-:Y:S05]  /*4da0*/  @P0 BRA `(.L_x_71) ;  /* 0x0000000400000947 */ /* 0x000fea0003800000 */
[----:B------:R-:W-:Y:S02]  /*4db0*/  ISETP.GE.AND P0, PT, R18, RZ, PT ;  /* 0x000000ff1200720c */ /* 0x000fe40003f06270 */
[----:B------:R-:W-:-:S11]  /*4dc0*/  ISETP.GE.AND P1, PT, R19, RZ, PT ;  /* 0x000000ff1300720c */ /* 0x000fd60003f26270 */
[----:B------:R-:W-:Y:S02]  /*4dd0*/  @P0 IMAD.MOV.U32 R16, RZ, RZ, RZ ;  /* 0x000000ffff100224 */ /* 0x000fe400078e00ff */
[----:B------:R-:W-:Y:S01]  /*4de0*/  @!P0 FFMA R17, R0, 1.84467440737095516160e+19, RZ ;  /* 0x5f80000000118823 */ /* 0x000fe200000000ff */
[----:B------:R-:W-:Y:S02]  /*4df0*/  @!P0 IMAD.MOV.U32 R16, RZ, RZ, -0x40 ;  /* 0xffffffc0ff108424 */ /* 0x000fe400078e00ff */
[----:B------:R-:W-:-:S03]  /*4e00*/  @!P1 FFMA R11, R11, 1.84467440737095516160e+19, RZ ;  /* 0x5f8000000b0b9823 */ /* 0x000fc600000000ff */
[----:B------:R-:W-:-:S07]  /*4e10*/  @!P1 IADD3 R16, PT, PT, R16, 0x40, RZ ;  /* 0x0000004010109810 */ /* 0x000fce0007ffe0ff */
.L_x_67:
[----:B------:R-:W-:Y:S01]  /*4e20*/  LEA R18, R13, 0xc0800000, 0x17 ;  /* 0xc08000000d127811 */ /* 0x000fe200078eb8ff */
[----:B------:R-:W-:Y:S01]  /*4e30*/  VIADD R20, R20, 0xffffff81 ;  /* 0xffffff8114147836 */ /* 0x000fe20000000000 */
[----:B------:R-:W-:Y:S03]  /*4e40*/  BSSY.RECONVERGENT B3, `(.L_x_72) ;  /* 0x0000035000037945 */ /* 0x000fe60003800200 */
[----:B------:R-:W-:Y:S02]  /*4e50*/  IMAD.IADD R21, R11, 0x1, -R18 ;  /* 0x000000010b157824 */ /* 0x000fe400078e0a12 */
[C---:B------:R-:W-:Y:S02]  /*4e60*/  IMAD R11, R20.reuse, -0x800000, R17 ;  /* 0xff800000140b7824 */ /* 0x040fe400078e0211 */
[----:B------:R0:W1:Y:S01]  /*4e70*/  MUFU.RCP R18, R21 ;  /* 0x0000001500127308 */ /* 0x0000620000001000 */
[----:B------:R-:W-:Y:S01]  /*4e80*/  FADD.FTZ R19, -R21, -RZ ;  /* 0x800000ff15137221 */ /* 0x000fe20000010100 */
[----:B0-----:R-:W-:-:S04]  /*4e90*/  IADD3 R21, PT, PT, R20, 0x7f, -R13 ;  /* 0x0000007f14157810 */ /* 0x001fc80007ffe80d */
[----:B------:R-:W-:Y:S01]  /*4ea0*/  IADD3 R16, PT, PT, R21, R16, RZ ;  /* 0x0000001015107210 */ /* 0x000fe20007ffe0ff */
[----:B-1----:R-:W-:-:S04]  /*4eb0*/  FFMA R23, R18, R19, 1 ;  /* 0x3f80000012177423 */ /* 0x002fc80000000013 */
[----:B------:R-:W-:-:S04]  /*4ec0*/  FFMA R17, R18, R23, R18 ;  /* 0x0000001712117223 */ /* 0x000fc80000000012 */
[----:B------:R-:W-:-:S04]  /*4ed0*/  FFMA R18, R11, R17, RZ ;  /* 0x000000110b127223 */ /* 0x000fc800000000ff */
[----:B------:R-:W-:-:S04]  /*4ee0*/  FFMA R23, R19, R18, R11 ;  /* 0x0000001213177223 */ /* 0x000fc8000000000b */
[----:B------:R-:W-:-:S04]  /*4ef0*/  FFMA R18, R17, R23, R18 ;  /* 0x0000001711127223 */ /* 0x000fc80000000012 */
[----:B------:R-:W-:-:S04]  /*4f00*/  FFMA R19, R19, R18, R11 ;  /* 0x0000001213137223 */ /* 0x000fc8000000000b */
[----:B------:R-:W-:-:S05]  /*4f10*/  FFMA R11, R17, R19, R18 ;  /* 0x00000013110b7223 */ /* 0x000fca0000000012 */
[----:B------:R-:W-:-:S04]  /*4f20*/  SHF.R.U32.HI R13, RZ, 0x17, R11 ;  /* 0x00000017ff0d7819 */ /* 0x000fc8000001160b */
[----:B------:R-:W-:-:S05]  /*4f30*/  LOP3.LUT R13, R13, 0xff, RZ, 0xc0, !PT ;  /* 0x000000ff0d0d7812 */ /* 0x000fca00078ec0ff */
[----:B------:R-:W-:-:S04]  /*4f40*/  IMAD.IADD R13, R13, 0x1, R16 ;  /* 0x000000010d0d7824 */ /* 0x000fc800078e0210 */
[----:B------:R-:W-:-:S05]  /*4f50*/  VIADD R20, R13, 0xffffffff ;  /* 0xffffffff0d147836 */ /* 0x000fca0000000000 */
[----:B------:R-:W-:-:S13]  /*4f60*/  ISETP.GE.U32.AND P0, PT, R20, 0xfe, PT ;  /* 0x000000fe1400780c */ /* 0x000fda0003f06070 */
[----:B------:R-:W-:Y:S05]  /*4f70*/  @!P0 BRA `(.L_x_73) ;  /* 0x0000000000808947 */ /* 0x000fea0003800000 */
[----:B------:R-:W-:-:S13]  /*4f80*/  ISETP.GT.AND P0, PT, R13, 0xfe, PT ;  /* 0x000000fe0d00780c */ /* 0x000fda0003f04270 */
[----:B------:R-:W-:Y:S05]  /*4f90*/  @P0 BRA `(.L_x_74) ;  /* 0x00000000006c0947 */ /* 0x000fea0003800000 */
[----:B------:R-:W-:-:S13]  /*4fa0*/  ISETP.GE.AND P0, PT, R13, 0x1, PT ;  /* 0x000000010d00780c */ /* 0x000fda0003f06270 */
[----:B------:R-:W-:Y:S05]  /*4fb0*/  @P0 BRA `(.L_x_75) ;  /* 0x0000000000740947 */ /* 0x000fea0003800000 */
[----:B------:R-:W-:Y:S02]  /*4fc0*/  ISETP.GE.AND P0, PT, R13, -0x18, PT ;  /* 0xffffffe80d00780c */ /* 0x000fe40003f06270 */
[----:B------:R-:W-:-:S11]  /*4fd0*/  LOP3.LUT R11, R11, 0x80000000, RZ, 0xc0, !PT ;  /* 0x800000000b0b7812 */ /* 0x000fd600078ec0ff */
[----:B------:R-:W-:Y:S05]  /*4fe0*/  @!P0 BRA `(.L_x_75) ;  /* 0x0000000000688947 */ /* 0x000fea0003800000 */
[CCC-:B------:R-:W-:Y:S01]  /*4ff0*/  FFMA.RZ R20, R17.reuse, R19.reuse, R18.reuse ;  /* 0x0000001311147223 */ /* 0x1c0fe2000000c012 */
[CCC-:B------:R-:W-:Y:S01]  /*5000*/  FFMA.RP R16, R17.reuse, R19.reuse, R18.reuse ;  /* 0x0000001311107223 */ /* 0x1c0fe20000008012 */
[----:B------:R-:W-:Y:S01]  /*5010*/  FFMA.RM R17, R17, R19, R18 ;  /* 0x0000001311117223 */ /* 0x000fe20000004012 */
[C---:B------:R-:W-:Y:S02]  /*5020*/  IADD3 R19, PT, PT, R13.reuse, 0x20, RZ ;  /* 0x000000200d137810 */ /* 0x040fe40007ffe0ff */
[----:B------:R-:W-:Y:S02]  /*5030*/  LOP3.LUT R20, R20, 0x7fffff, RZ, 0xc0, !PT ;  /* 0x007fffff14147812 */ /* 0x000fe400078ec0ff */
[C---:B------:R-:W-:Y:S02]  /*5040*/  ISETP.NE.AND P2, PT, R13.reuse, RZ, PT ;  /* 0x000000ff0d00720c */ /* 0x040fe40003f45270 */
[----:B------:R-:W-:Y:S02]  /*5050*/  LOP3.LUT R20, R20, 0x800000, RZ, 0xfc, !PT ;  /* 0x0080000014147812 */ /* 0x000fe400078efcff */
[----:B------:R-:W-:Y:S01]  /*5060*/  ISETP.NE.AND P1, PT, R13, RZ, PT ;  /* 0x000000ff0d00720c */ /* 0x000fe20003f25270 */
[----:B------:R-:W-:Y:S01]  /*5070*/  IMAD.MOV R13, RZ, RZ, -R13 ;  /* 0x000000ffff0d7224 */ /* 0x000fe200078e0a0d */
[----:B------:R-:W-:-:S02]  /*5080*/  SHF.L.U32 R19, R20, R19, RZ ;  /* 0x0000001314137219 */ /* 0x000fc400000006ff */
[----:B------:R-:W-:Y:S02]  /*5090*/  FSETP.NEU.FTZ.AND P0, PT, R16, R17, PT ;  /* 0x000000111000720b */ /* 0x000fe40003f1d000 */
[----:B------:R-:W-:Y:S02]  /*50a0*/  SEL R13, R13, RZ, P2 ;  /* 0x000000ff0d0d7207 */ /* 0x000fe40001000000 */
[----:B------:R-:W-:Y:S02]  /*50b0*/  ISETP.NE.AND P1, PT, R19, RZ, P1 ;  /* 0x000000ff1300720c */ /* 0x000fe40000f25270 */
[----:B------:R-:W-:Y:S02]  /*50c0*/  SHF.R.U32.HI R13, RZ, R13, R20 ;  /* 0x0000000dff0d7219 */ /* 0x000fe40000011614 */
[----:B------:R-:W-:Y:S02]  /*50d0*/  PLOP3.LUT P0, PT, P0, P1, PT, 0xf8, 0x8f ;  /* 0x00000000008f781c */ /* 0x000fe40000703f70 */
[----:B------:R-:W-:-:S02]  /*50e0*/  SHF.R.U32.HI R17, RZ, 0x1, R13 ;  /* 0x00000001ff117819 */ /* 0x000fc4000001160d */
[----:B------:R-:W-:-:S04]  /*50f0*/  SEL R16, RZ, 0x1, !P0 ;  /* 0x00000001ff107807 */ /* 0x000fc80004000000 */
[----:B------:R-:W-:-:S04]  /*5100*/  LOP3.LUT R16, R16, 0x1, R17, 0xf8, !PT ;  /* 0x0000000110107812 */ /* 0x000fc800078ef811 */
[----:B------:R-:W-:-:S05]  /*5110*/  LOP3.LUT R16, R16, R13, RZ, 0xc0, !PT ;  /* 0x0000000d10107212 */ /* 0x000fca00078ec0ff */
[----:B------:R-:W-:-:S05]  /*5120*/  IMAD.IADD R16, R17, 0x1, R16 ;  /* 0x0000000111107824 */ /* 0x000fca00078e0210 */
[----:B------:R-:W-:Y:S01]  /*5130*/  LOP3.LUT R11, R16, R11, RZ, 0xfc, !PT ;  /* 0x0000000b100b7212 */ /* 0x000fe200078efcff */
[----:B------:R-:W-:Y:S06]  /*5140*/  BRA `(.L_x_75) ;  /* 0x0000000000107947 */ /* 0x000fec0003800000 */
.L_x_74:
[----:B------:R-:W-:-:S04]  /*5150*/  LOP3.LUT R11, R11, 0x80000000, RZ, 0xc0, !PT ;  /* 0x800000000b0b7812 */ /* 0x000fc800078ec0ff */
[----:B------:R-:W-:Y:S01]  /*5160*/  LOP3.LUT R11, R11, 0x7f800000, RZ, 0xfc, !PT ;  /* 0x7f8000000b0b7812 */ /* 0x000fe200078efcff */
[----:B------:R-:W-:Y:S06]  /*5170*/  BRA `(.L_x_75) ;  /* 0x0000000000047947 */ /* 0x000fec0003800000 */
.L_x_73:
[----:B------:R-:W-:-:S07]  /*5180*/  LEA R11, R16, R11, 0x17 ;  /* 0x0000000b100b7211 */ /* 0x000fce00078eb8ff */
.L_x_75:
[----:B------:R-:W-:Y:S05]  /*5190*/  BSYNC.RECONVERGENT B3 ;  /* 0x0000000000037941 */ /* 0x000fea0003800200 */
.L_x_72:
[----:B------:R-:W-:Y:S05]  /*51a0*/  BRA `(.L_x_76) ;  /* 0x0000000000207947 */ /* 0x000fea0003800000 */
.L_x_71:
[----:B------:R-:W-:-:S04]  /*51b0*/  LOP3.LUT R11, R11, 0x80000000, R17, 0x48, !PT ;  /* 0x800000000b0b7812 */ /* 0x000fc800078e4811 */
[----:B------:R-:W-:Y:S01]  /*51c0*/  LOP3.LUT R11, R11, 0x7f800000, RZ, 0xfc, !PT ;  /* 0x7f8000000b0b7812 */ /* 0x000fe200078efcff */
[----:B------:R-:W-:Y:S06]  /*51d0*/  BRA `(.L_x_76) ;  /* 0x0000000000147947 */ /* 0x000fec0003800000 */
.L_x_70:
[----:B------:R-:W-:Y:S01]  /*51e0*/  LOP3.LUT R11, R11, 0x80000000, R17, 0x48, !PT ;  /* 0x800000000b0b7812 */ /* 0x000fe200078e4811 */
[----:B------:R-:W-:Y:S06]  /*51f0*/  BRA `(.L_x_76) ;  /* 0x00000000000c7947 */ /* 0x000fec0003800000 */
.L_x_69:
[----:B------:R-:W0:Y:S01]  /*5200*/  MUFU.RSQ R11, -QNAN ;  /* 0xffc00000000b7908 */ /* 0x000e220000001400 */
[----:B------:R-:W-:Y:S05]  /*5210*/  BRA `(.L_x_76) ;  /* 0x0000000000047947 */ /* 0x000fea0003800000 */
.L_x_68:
[----:B------:R-:W-:-:S07]  /*5220*/  FADD.FTZ R11, R0, R11 ;  /* 0x0000000b000b7221 */ /* 0x000fce0000010000 */
.L_x_76:
[----:B------:R-:W-:Y:S05]  /*5230*/  BSYNC.RECONVERGENT B2 ;  /* 0x0000000000027941 */ /* 0x000fea0003800200 */
.L_x_66:
[----:B------:R-:W-:-:S04]  /*5240*/  IMAD.MOV.U32 R13, RZ, RZ, 0x0 ;  /* 0x00000000ff0d7424 */ /* 0x000fc800078e00ff */
[----:B0-----:R-:W-:Y:S05]  /*5250*/  RET.REL.NODEC R12 `(addzhanglitorque2) ;  /* 0xffffffac0c687950 */ /* 0x001fea0003c3ffff */
.L_x_77:
[----:B------:R-:W-:-:S00]  /*5260*/  BRA `(.L_x_77) ;  /* 0xfffffffc00fc7947 */ /* 0x000fc0000383ffff */
[----:B------:R-:W-:-:S00]  /*5270*/  NOP ;  /* 0x0000000000007918 */ /* 0x000fc00000000000 */
        /* <DEDUP_REMOVED lines=8> */
.L_x_80:


//--------------------- .nv.shared.reserved.0     --------------------------
	.section	.nv.shared.reserved.0,"aw",@nobits
	.weak		__nv_reservedSMEM_offset_0_alias
	.size		__nv_reservedSMEM_offset_0_alias, 0, 64
	.other		__nv_reservedSMEM_offset_0_alias,@"STO_CUDA_RESERVED_SHARED STV_DEFAULT"
__nv_reservedSMEM_offset_0_alias:
	.zero		0
	.zero		64


//--------------------- .nv.constant0.addzhanglitorque2 --------------------------
	.section	.nv.constant0.addzhanglitorque2,"a",@progbits
	.sectionflags	@""
	.align	4
.nv.constant0.addzhanglitorque2:
	.zero		1077


//--------------------- SYMBOLS --------------------------

	.type		.nv.reservedSmem.offset0,@object
	.size		.nv.reservedSmem.offset0,0x4
